//
// Generated by NVIDIA NVVM Compiler
//
// Compiler Build ID: CL-36424714
// Cuda compilation tools, release 13.0, V13.0.88
// Based on NVVM 20.0.0
//

.version 9.0
.target sm_100
.address_size 64

	// .globl	_Z14CreateTexturesPKfS0_S0_PfS1_S1_5uint26float2ff
.global .align 4 .b8 __cudart_i2opi_f[24] = {65, 144, 67, 60, 153, 149, 98, 219, 192, 221, 52, 245, 209, 87, 39, 252, 41, 21, 68, 78, 110, 131, 249, 162};

.visible .entry _Z14CreateTexturesPKfS0_S0_PfS1_S1_5uint26float2ff(
	.param .u64 .ptr .align 1 _Z14CreateTexturesPKfS0_S0_PfS1_S1_5uint26float2ff_param_0,
	.param .u64 .ptr .align 1 _Z14CreateTexturesPKfS0_S0_PfS1_S1_5uint26float2ff_param_1,
	.param .u64 .ptr .align 1 _Z14CreateTexturesPKfS0_S0_PfS1_S1_5uint26float2ff_param_2,
	.param .u64 .ptr .align 1 _Z14CreateTexturesPKfS0_S0_PfS1_S1_5uint26float2ff_param_3,
	.param .u64 .ptr .align 1 _Z14CreateTexturesPKfS0_S0_PfS1_S1_5uint26float2ff_param_4,
	.param .u64 .ptr .align 1 _Z14CreateTexturesPKfS0_S0_PfS1_S1_5uint26float2ff_param_5,
	.param .align 8 .b8 _Z14CreateTexturesPKfS0_S0_PfS1_S1_5uint26float2ff_param_6[8],
	.param .align 8 .b8 _Z14CreateTexturesPKfS0_S0_PfS1_S1_5uint26float2ff_param_7[8],
	.param .f32 _Z14CreateTexturesPKfS0_S0_PfS1_S1_5uint26float2ff_param_8,
	.param .f32 _Z14CreateTexturesPKfS0_S0_PfS1_S1_5uint26float2ff_param_9
)
{
	.reg .pred 	%p<5>;
	.reg .b32 	%r<31>;
	.reg .b32 	%f<49>;
	.reg .b64 	%rd<37>;

	ld.param.u64 	%rd1, [_Z14CreateTexturesPKfS0_S0_PfS1_S1_5uint26float2ff_param_0];
	ld.param.u64 	%rd2, [_Z14CreateTexturesPKfS0_S0_PfS1_S1_5uint26float2ff_param_1];
	ld.param.u64 	%rd3, [_Z14CreateTexturesPKfS0_S0_PfS1_S1_5uint26float2ff_param_2];
	ld.param.u64 	%rd4, [_Z14CreateTexturesPKfS0_S0_PfS1_S1_5uint26float2ff_param_3];
	ld.param.u64 	%rd5, [_Z14CreateTexturesPKfS0_S0_PfS1_S1_5uint26float2ff_param_4];
	ld.param.u64 	%rd6, [_Z14CreateTexturesPKfS0_S0_PfS1_S1_5uint26float2ff_param_5];
	ld.param.v2.u32 	{%r1, %r2}, [_Z14CreateTexturesPKfS0_S0_PfS1_S1_5uint26float2ff_param_6];
	ld.param.v2.f32 	{%f1, %f2}, [_Z14CreateTexturesPKfS0_S0_PfS1_S1_5uint26float2ff_param_7];
	ld.param.f32 	%f3, [_Z14CreateTexturesPKfS0_S0_PfS1_S1_5uint26float2ff_param_8];
	cvta.to.global.u64 	%rd7, %rd6;
	cvta.to.global.u64 	%rd8, %rd5;
	cvta.to.global.u64 	%rd9, %rd1;
	cvta.to.global.u64 	%rd10, %rd3;
	cvta.to.global.u64 	%rd11, %rd4;
	cvta.to.global.u64 	%rd12, %rd2;
	mov.u32 	%r3, %ctaid.x;
	mov.u32 	%r4, %ntid.x;
	mov.u32 	%r5, %tid.x;
	mad.lo.s32 	%r6, %r3, %r4, %r5;
	mov.u32 	%r7, %ctaid.y;
	mov.u32 	%r8, %ntid.y;
	mov.u32 	%r9, %tid.y;
	mad.lo.s32 	%r10, %r7, %r8, %r9;
	mul.lo.s32 	%r11, %r1, %r10;
	add.s32 	%r12, %r11, %r6;
	shl.b32 	%r13, %r11, 2;
	shl.b32 	%r14, %r6, 2;
	add.s32 	%r15, %r13, %r14;
	mul.wide.s32 	%rd13, %r12, 4;
	add.s64 	%rd14, %rd12, %rd13;
	ld.global.f32 	%f4, [%rd14];
	mul.f32 	%f5, %f3, %f4;
	mul.wide.s32 	%rd15, %r15, 4;
	add.s64 	%rd16, %rd11, %rd15;
	st.global.f32 	[%rd16], %f5;
	add.s64 	%rd17, %rd10, %rd13;
	ld.global.f32 	%f6, [%rd17];
	mul.f32 	%f7, %f3, %f6;
	st.global.f32 	[%rd16+4], %f7;
	add.s64 	%rd18, %rd9, %rd13;
	ld.global.f32 	%f8, [%rd18];
	st.global.f32 	[%rd16+8], %f8;
	mov.b32 	%r16, 1065353216;
	st.global.u32 	[%rd16+12], %r16;
	setp.gt.s32 	%p1, %r6, 0;
	selp.b32 	%r17, %r6, %r1, %p1;
	add.s32 	%r18, %r17, %r11;
	add.s32 	%r19, %r1, -1;
	setp.lt.u32 	%p2, %r6, %r19;
	add.s32 	%r20, %r6, 1;
	selp.b32 	%r21, %r20, 0, %p2;
	setp.eq.s32 	%p3, %r10, 0;
	selp.b32 	%r22, %r2, %r10, %p3;
	add.s32 	%r23, %r22, -1;
	add.s32 	%r24, %r2, -1;
	setp.lt.u32 	%p4, %r10, %r24;
	add.s32 	%r25, %r10, 1;
	selp.b32 	%r26, %r25, 0, %p4;
	add.s32 	%r27, %r21, %r11;
	mul.wide.u32 	%rd19, %r27, 4;
	add.s64 	%rd20, %rd12, %rd19;
	ld.global.f32 	%f9, [%rd20];
	add.f32 	%f10, %f1, %f9;
	add.s32 	%r28, %r18, -1;
	mul.wide.u32 	%rd21, %r28, 4;
	add.s64 	%rd22, %rd12, %rd21;
	ld.global.f32 	%f11, [%rd22];
	sub.f32 	%f12, %f10, %f11;
	mad.lo.s32 	%r29, %r26, %r1, %r6;
	mul.wide.u32 	%rd23, %r29, 4;
	add.s64 	%rd24, %rd10, %rd23;
	ld.global.f32 	%f13, [%rd24];
	add.f32 	%f14, %f2, %f13;
	mad.lo.s32 	%r30, %r23, %r1, %r6;
	mul.wide.u32 	%rd25, %r30, 4;
	add.s64 	%rd26, %rd10, %rd25;
	ld.global.f32 	%f15, [%rd26];
	sub.f32 	%f16, %f14, %f15;
	add.s64 	%rd27, %rd9, %rd19;
	ld.global.f32 	%f17, [%rd27];
	add.s64 	%rd28, %rd9, %rd21;
	ld.global.f32 	%f18, [%rd28];
	sub.f32 	%f19, %f17, %f18;
	add.s64 	%rd29, %rd9, %rd23;
	ld.global.f32 	%f20, [%rd29];
	add.s64 	%rd30, %rd9, %rd25;
	ld.global.f32 	%f21, [%rd30];
	sub.f32 	%f22, %f20, %f21;
	div.rn.f32 	%f23, %f19, %f12;
	div.rn.f32 	%f24, %f22, %f16;
	add.s64 	%rd31, %rd8, %rd15;
	st.global.f32 	[%rd31], %f23;
	st.global.f32 	[%rd31+4], %f24;
	add.s64 	%rd32, %rd12, %rd23;
	ld.global.f32 	%f25, [%rd32];
	add.s64 	%rd33, %rd12, %rd25;
	ld.global.f32 	%f26, [%rd33];
	sub.f32 	%f27, %f25, %f26;
	div.rn.f32 	%f28, %f27, %f16;
	ld.global.f32 	%f29, [%rd24];
	ld.global.f32 	%f30, [%rd26];
	sub.f32 	%f31, %f29, %f30;
	div.rn.f32 	%f32, %f31, %f16;
	add.s64 	%rd34, %rd10, %rd19;
	ld.global.f32 	%f33, [%rd34];
	add.s64 	%rd35, %rd10, %rd21;
	ld.global.f32 	%f34, [%rd35];
	sub.f32 	%f35, %f33, %f34;
	div.rn.f32 	%f36, %f35, %f12;
	ld.global.f32 	%f37, [%rd20];
	ld.global.f32 	%f38, [%rd22];
	sub.f32 	%f39, %f37, %f38;
	div.rn.f32 	%f40, %f39, %f12;
	fma.rn.f32 	%f41, %f3, %f28, 0f3F800000;
	fma.rn.f32 	%f42, %f3, %f36, 0f3F800000;
	mul.f32 	%f43, %f3, %f40;
	mul.f32 	%f44, %f3, %f32;
	mul.f32 	%f45, %f41, %f42;
	mul.f32 	%f46, %f44, %f43;
	sub.f32 	%f47, %f46, %f45;
	add.f32 	%f48, %f47, 0f3F800000;
	st.global.f32 	[%rd31+8], %f48;
	st.global.u32 	[%rd31+12], %r16;
	add.s64 	%rd36, %rd7, %rd13;
	st.global.f32 	[%rd36], %f48;
	ret;

}
	// .globl	_Z12ProcessWaterPKfS0_PfS1_S1_f5uint2S2_6float2
.visible .entry _Z12ProcessWaterPKfS0_PfS1_S1_f5uint2S2_6float2(
	.param .u64 .ptr .align 1 _Z12ProcessWaterPKfS0_PfS1_S1_f5uint2S2_6float2_param_0,
	.param .u64 .ptr .align 1 _Z12ProcessWaterPKfS0_PfS1_S1_f5uint2S2_6float2_param_1,
	.param .u64 .ptr .align 1 _Z12ProcessWaterPKfS0_PfS1_S1_f5uint2S2_6float2_param_2,
	.param .u64 .ptr .align 1 _Z12ProcessWaterPKfS0_PfS1_S1_f5uint2S2_6float2_param_3,
	.param .u64 .ptr .align 1 _Z12ProcessWaterPKfS0_PfS1_S1_f5uint2S2_6float2_param_4,
	.param .f32 _Z12ProcessWaterPKfS0_PfS1_S1_f5uint2S2_6float2_param_5,
	.param .align 8 .b8 _Z12ProcessWaterPKfS0_PfS1_S1_f5uint2S2_6float2_param_6[8],
	.param .align 8 .b8 _Z12ProcessWaterPKfS0_PfS1_S1_f5uint2S2_6float2_param_7[8],
	.param .align 8 .b8 _Z12ProcessWaterPKfS0_PfS1_S1_f5uint2S2_6float2_param_8[8]
)
{
	.local .align 4 .b8 	__local_depot1[28];
	.reg .b64 	%SP;
	.reg .b64 	%SPL;
	.reg .pred 	%p<21>;
	.reg .b32 	%r<109>;
	.reg .b32 	%f<91>;
	.reg .b64 	%rd<65>;
	.reg .b64 	%fd<5>;

	mov.u64 	%SPL, __local_depot1;
	ld.param.u64 	%rd19, [_Z12ProcessWaterPKfS0_PfS1_S1_f5uint2S2_6float2_param_1];
	ld.param.u64 	%rd21, [_Z12ProcessWaterPKfS0_PfS1_S1_f5uint2S2_6float2_param_3];
	ld.param.u64 	%rd22, [_Z12ProcessWaterPKfS0_PfS1_S1_f5uint2S2_6float2_param_4];
	ld.param.f32 	%f20, [_Z12ProcessWaterPKfS0_PfS1_S1_f5uint2S2_6float2_param_5];
	ld.param.v2.u32 	{%r33, %r34}, [_Z12ProcessWaterPKfS0_PfS1_S1_f5uint2S2_6float2_param_6];
	ld.param.v2.u32 	{%r35, %r36}, [_Z12ProcessWaterPKfS0_PfS1_S1_f5uint2S2_6float2_param_7];
	ld.param.v2.f32 	{%f21, %f22}, [_Z12ProcessWaterPKfS0_PfS1_S1_f5uint2S2_6float2_param_8];
	cvta.to.global.u64 	%rd1, %rd21;
	cvta.to.global.u64 	%rd2, %rd22;
	add.u64 	%rd3, %SPL, 0;
	mov.u32 	%r38, %ctaid.x;
	mov.u32 	%r39, %ntid.x;
	mov.u32 	%r40, %tid.x;
	mad.lo.s32 	%r2, %r38, %r39, %r40;
	mov.u32 	%r41, %ctaid.y;
	mov.u32 	%r42, %ntid.y;
	mov.u32 	%r43, %tid.y;
	mad.lo.s32 	%r44, %r41, %r42, %r43;
	setp.ge.u32 	%p1, %r2, %r35;
	setp.ge.u32 	%p2, %r44, %r36;
	or.pred  	%p3, %p1, %p2;
	@%p3 bra 	$L__BB1_20;
	ld.param.u64 	%rd57, [_Z12ProcessWaterPKfS0_PfS1_S1_f5uint2S2_6float2_param_0];
	cvta.to.global.u64 	%rd24, %rd57;
	cvta.to.global.u64 	%rd25, %rd19;
	shl.b32 	%r4, %r44, 1;
	mad.lo.s32 	%r45, %r4, %r33, %r4;
	shl.b32 	%r5, %r2, 1;
	add.s32 	%r46, %r45, %r5;
	mul.wide.s32 	%rd26, %r46, 4;
	add.s64 	%rd27, %rd24, %rd26;
	ld.global.f32 	%f1, [%rd27];
	ld.global.f32 	%f2, [%rd27+4];
	sub.s32 	%r47, %r34, %r44;
	mad.lo.s32 	%r48, %r47, %r33, %r47;
	shl.b32 	%r49, %r48, 1;
	sub.s32 	%r50, %r33, %r2;
	shl.b32 	%r51, %r50, 1;
	add.s32 	%r52, %r49, %r51;
	mul.wide.s32 	%rd28, %r52, 4;
	add.s64 	%rd29, %rd24, %rd28;
	ld.global.f32 	%f3, [%rd29];
	ld.global.f32 	%f4, [%rd29+4];
	shr.u32 	%r53, %r33, 1;
	shr.u32 	%r54, %r34, 1;
	cvt.rn.f32.s32 	%f23, %r2;
	cvt.rn.f32.u32 	%f24, %r53;
	sub.f32 	%f25, %f23, %f24;
	cvt.rn.f32.u32 	%f26, %r44;
	cvt.rn.f32.u32 	%f27, %r54;
	sub.f32 	%f28, %f26, %f27;
	mul.f32 	%f29, %f25, 0f40C90FDB;
	div.rn.f32 	%f5, %f29, %f21;
	mul.f32 	%f30, %f28, 0f40C90FDB;
	div.rn.f32 	%f6, %f30, %f22;
	mad.lo.s32 	%r55, %r33, %r44, %r2;
	mul.wide.u32 	%rd30, %r55, 4;
	add.s64 	%rd31, %rd25, %rd30;
	ld.global.f32 	%f31, [%rd31];
	mul.f32 	%f7, %f20, %f31;
	mul.f32 	%f32, %f7, 0f3F22F983;
	cvt.rni.s32.f32 	%r108, %f32;
	cvt.rn.f32.s32 	%f33, %r108;
	fma.rn.f32 	%f34, %f33, 0fBFC90FDA, %f7;
	fma.rn.f32 	%f35, %f33, 0fB3A22168, %f34;
	fma.rn.f32 	%f90, %f33, 0fA7C234C5, %f35;
	abs.f32 	%f9, %f7;
	setp.ltu.f32 	%p4, %f9, 0f47CE4780;
	mov.u32 	%r104, %r108;
	mov.f32 	%f89, %f90;
	@%p4 bra 	$L__BB1_9;
	setp.neu.f32 	%p5, %f9, 0f7F800000;
	@%p5 bra 	$L__BB1_4;
	mov.f32 	%f38, 0f00000000;
	mul.rn.f32 	%f89, %f7, %f38;
	mov.b32 	%r104, 0;
	bra.uni 	$L__BB1_9;
$L__BB1_4:
	mov.b32 	%r7, %f7;
	mov.b64 	%rd61, 0;
	mov.b32 	%r101, 0;
	mov.u64 	%rd59, __cudart_i2opi_f;
	shl.b32 	%r58, %r7, 8;
	or.b32  	%r59, %r58, -2147483648;
	mov.u64 	%rd60, %rd3;
$L__BB1_5:
	.pragma "nounroll";
	ld.global.nc.u32 	%r57, [%rd59];
	mad.wide.u32 	%rd34, %r57, %r59, %rd61;
	shr.u64 	%rd61, %rd34, 32;
	st.local.u32 	[%rd60], %rd34;
	add.s32 	%r101, %r101, 1;
	add.s64 	%rd60, %rd60, 4;
	add.s64 	%rd59, %rd59, 4;
	setp.ne.s32 	%p6, %r101, 6;
	@%p6 bra 	$L__BB1_5;
	shr.u32 	%r60, %r7, 23;
	st.local.u32 	[%rd3+24], %rd61;
	and.b32  	%r10, %r60, 31;
	and.b32  	%r61, %r60, 224;
	add.s32 	%r62, %r61, -128;
	shr.u32 	%r63, %r62, 5;
	mul.wide.u32 	%rd35, %r63, 4;
	sub.s64 	%rd10, %rd3, %rd35;
	ld.local.u32 	%r102, [%rd10+24];
	ld.local.u32 	%r103, [%rd10+20];
	setp.eq.s32 	%p7, %r10, 0;
	@%p7 bra 	$L__BB1_8;
	shf.l.wrap.b32 	%r102, %r103, %r102, %r10;
	ld.local.u32 	%r64, [%rd10+16];
	shf.l.wrap.b32 	%r103, %r64, %r103, %r10;
$L__BB1_8:
	shr.u32 	%r65, %r102, 30;
	shf.l.wrap.b32 	%r66, %r103, %r102, 2;
	shl.b32 	%r67, %r103, 2;
	shr.u32 	%r68, %r66, 31;
	add.s32 	%r69, %r68, %r65;
	neg.s32 	%r70, %r69;
	setp.lt.s32 	%p8, %r7, 0;
	selp.b32 	%r104, %r70, %r69, %p8;
	xor.b32  	%r71, %r66, %r7;
	shr.s32 	%r72, %r66, 31;
	xor.b32  	%r73, %r72, %r66;
	xor.b32  	%r74, %r72, %r67;
	cvt.u64.u32 	%rd36, %r73;
	shl.b64 	%rd37, %rd36, 32;
	cvt.u64.u32 	%rd38, %r74;
	or.b64  	%rd39, %rd37, %rd38;
	cvt.rn.f64.s64 	%fd1, %rd39;
	mul.f64 	%fd2, %fd1, 0d3BF921FB54442D19;
	cvt.rn.f32.f64 	%f36, %fd2;
	neg.f32 	%f37, %f36;
	setp.lt.s32 	%p9, %r71, 0;
	selp.f32 	%f89, %f37, %f36, %p9;
$L__BB1_9:
	setp.ltu.f32 	%p10, %f9, 0f47CE4780;
	add.s32 	%r76, %r104, 1;
	mul.rn.f32 	%f39, %f89, %f89;
	and.b32  	%r77, %r104, 1;
	setp.eq.b32 	%p11, %r77, 1;
	selp.f32 	%f40, %f89, 0f3F800000, %p11;
	fma.rn.f32 	%f41, %f39, %f40, 0f00000000;
	fma.rn.f32 	%f42, %f39, 0f37CBAC00, 0fBAB607ED;
	selp.f32 	%f43, 0fB94D4153, %f42, %p11;
	selp.f32 	%f44, 0f3C0885E4, 0f3D2AAABB, %p11;
	fma.rn.f32 	%f45, %f43, %f39, %f44;
	selp.f32 	%f46, 0fBE2AAAA8, 0fBEFFFFFF, %p11;
	fma.rn.f32 	%f47, %f45, %f39, %f46;
	fma.rn.f32 	%f48, %f47, %f41, %f40;
	and.b32  	%r78, %r76, 2;
	setp.eq.s32 	%p12, %r78, 0;
	mov.f32 	%f49, 0f00000000;
	sub.f32 	%f50, %f49, %f48;
	selp.f32 	%f13, %f48, %f50, %p12;
	@%p10 bra 	$L__BB1_17;
	setp.neu.f32 	%p13, %f9, 0f7F800000;
	@%p13 bra 	$L__BB1_12;
	mov.f32 	%f53, 0f00000000;
	mul.rn.f32 	%f90, %f7, %f53;
	mov.b32 	%r108, 0;
	bra.uni 	$L__BB1_17;
$L__BB1_12:
	mov.b32 	%r19, %f7;
	shl.b32 	%r80, %r19, 8;
	or.b32  	%r20, %r80, -2147483648;
	mov.b64 	%rd64, 0;
	mov.b32 	%r105, 0;
	mov.u64 	%rd62, __cudart_i2opi_f;
	mov.u64 	%rd63, %rd3;
$L__BB1_13:
	.pragma "nounroll";
	ld.global.nc.u32 	%r81, [%rd62];
	mad.wide.u32 	%rd42, %r81, %r20, %rd64;
	shr.u64 	%rd64, %rd42, 32;
	st.local.u32 	[%rd63], %rd42;
	add.s32 	%r105, %r105, 1;
	add.s64 	%rd63, %rd63, 4;
	add.s64 	%rd62, %rd62, 4;
	setp.ne.s32 	%p14, %r105, 6;
	@%p14 bra 	$L__BB1_13;
	shr.u32 	%r82, %r19, 23;
	st.local.u32 	[%rd3+24], %rd64;
	and.b32  	%r23, %r82, 31;
	and.b32  	%r83, %r82, 224;
	add.s32 	%r84, %r83, -128;
	shr.u32 	%r85, %r84, 5;
	mul.wide.u32 	%rd43, %r85, 4;
	sub.s64 	%rd17, %rd3, %rd43;
	ld.local.u32 	%r106, [%rd17+24];
	ld.local.u32 	%r107, [%rd17+20];
	setp.eq.s32 	%p15, %r23, 0;
	@%p15 bra 	$L__BB1_16;
	shf.l.wrap.b32 	%r106, %r107, %r106, %r23;
	ld.local.u32 	%r86, [%rd17+16];
	shf.l.wrap.b32 	%r107, %r86, %r107, %r23;
$L__BB1_16:
	shr.u32 	%r87, %r106, 30;
	shf.l.wrap.b32 	%r88, %r107, %r106, 2;
	shl.b32 	%r89, %r107, 2;
	shr.u32 	%r90, %r88, 31;
	add.s32 	%r91, %r90, %r87;
	neg.s32 	%r92, %r91;
	setp.lt.s32 	%p16, %r19, 0;
	selp.b32 	%r108, %r92, %r91, %p16;
	xor.b32  	%r93, %r88, %r19;
	shr.s32 	%r94, %r88, 31;
	xor.b32  	%r95, %r94, %r88;
	xor.b32  	%r96, %r94, %r89;
	cvt.u64.u32 	%rd44, %r95;
	shl.b64 	%rd45, %rd44, 32;
	cvt.u64.u32 	%rd46, %r96;
	or.b64  	%rd47, %rd45, %rd46;
	cvt.rn.f64.s64 	%fd3, %rd47;
	mul.f64 	%fd4, %fd3, 0d3BF921FB54442D19;
	cvt.rn.f32.f64 	%f51, %fd4;
	neg.f32 	%f52, %f51;
	setp.lt.s32 	%p17, %r93, 0;
	selp.f32 	%f90, %f52, %f51, %p17;
$L__BB1_17:
	ld.param.u64 	%rd58, [_Z12ProcessWaterPKfS0_PfS1_S1_f5uint2S2_6float2_param_2];
	mul.rn.f32 	%f54, %f90, %f90;
	and.b32  	%r98, %r108, 1;
	setp.eq.b32 	%p18, %r98, 1;
	selp.f32 	%f55, 0f3F800000, %f90, %p18;
	fma.rn.f32 	%f56, %f54, %f55, 0f00000000;
	fma.rn.f32 	%f57, %f54, 0f37CBAC00, 0fBAB607ED;
	selp.f32 	%f58, %f57, 0fB94D4153, %p18;
	selp.f32 	%f59, 0f3D2AAABB, 0f3C0885E4, %p18;
	fma.rn.f32 	%f60, %f58, %f54, %f59;
	selp.f32 	%f61, 0fBEFFFFFF, 0fBE2AAAA8, %p18;
	fma.rn.f32 	%f62, %f60, %f54, %f61;
	fma.rn.f32 	%f63, %f62, %f56, %f55;
	and.b32  	%r99, %r108, 2;
	setp.eq.s32 	%p19, %r99, 0;
	mov.f32 	%f64, 0f00000000;
	sub.f32 	%f65, %f64, %f63;
	selp.f32 	%f66, %f63, %f65, %p19;
	mul.f32 	%f67, %f1, %f13;
	mul.f32 	%f68, %f2, %f66;
	sub.f32 	%f69, %f67, %f68;
	mul.f32 	%f70, %f1, %f66;
	fma.rn.f32 	%f71, %f2, %f13, %f70;
	mul.f32 	%f72, %f3, %f13;
	mul.f32 	%f73, %f4, %f66;
	sub.f32 	%f74, %f72, %f73;
	neg.f32 	%f75, %f4;
	mul.f32 	%f76, %f13, %f75;
	mul.f32 	%f77, %f3, %f66;
	sub.f32 	%f78, %f76, %f77;
	add.f32 	%f17, %f69, %f74;
	add.f32 	%f18, %f71, %f78;
	mad.lo.s32 	%r32, %r4, %r35, %r5;
	cvta.to.global.u64 	%rd48, %rd58;
	mul.wide.s32 	%rd49, %r32, 4;
	add.s64 	%rd50, %rd48, %rd49;
	st.global.f32 	[%rd50], %f17;
	st.global.f32 	[%rd50+4], %f18;
	mul.f32 	%f79, %f6, %f6;
	fma.rn.f32 	%f19, %f5, %f5, %f79;
	setp.leu.f32 	%p20, %f19, 0f00000000;
	@%p20 bra 	$L__BB1_19;
	sqrt.rn.f32 	%f80, %f19;
	rcp.rn.f32 	%f81, %f80;
	mul.f32 	%f82, %f5, %f81;
	mul.f32 	%f83, %f6, %f81;
	neg.f32 	%f84, %f18;
	mul.f32 	%f85, %f82, %f84;
	mul.f32 	%f86, %f17, %f82;
	mul.f32 	%f87, %f83, %f84;
	mul.f32 	%f88, %f17, %f83;
	add.s64 	%rd55, %rd1, %rd49;
	st.global.f32 	[%rd55], %f85;
	st.global.f32 	[%rd55+4], %f86;
	add.s64 	%rd56, %rd2, %rd49;
	st.global.f32 	[%rd56], %f87;
	st.global.f32 	[%rd56+4], %f88;
	bra.uni 	$L__BB1_20;
$L__BB1_19:
	add.s64 	%rd52, %rd2, %rd49;
	mov.b32 	%r100, 0;
	st.global.u32 	[%rd52+4], %r100;
	st.global.u32 	[%rd52], %r100;
	add.s64 	%rd53, %rd1, %rd49;
	st.global.u32 	[%rd53+4], %r100;
	st.global.u32 	[%rd53], %r100;
$L__BB1_20:
	ret;

}
	// .globl	_Z15flipSignsKernelPfjj
.visible .entry _Z15flipSignsKernelPfjj(
	.param .u64 .ptr .align 1 _Z15flipSignsKernelPfjj_param_0,
	.param .u32 _Z15flipSignsKernelPfjj_param_1,
	.param .u32 _Z15flipSignsKernelPfjj_param_2
)
{
	.local .align 8 .b8 	__local_depot2[8];
	.reg .b64 	%SP;
	.reg .b64 	%SPL;
	.reg .b32 	%r<13>;
	.reg .b32 	%f<6>;
	.reg .b64 	%rd<10>;

	mov.u64 	%SPL, __local_depot2;
	ld.param.u64 	%rd1, [_Z15flipSignsKernelPfjj_param_0];
	ld.param.u32 	%r1, [_Z15flipSignsKernelPfjj_param_1];
	cvta.to.global.u64 	%rd2, %rd1;
	add.u64 	%rd4, %SPL, 0;
	mov.u32 	%r2, %ctaid.x;
	mov.u32 	%r3, %ntid.x;
	mov.u32 	%r4, %tid.x;
	mad.lo.s32 	%r5, %r2, %r3, %r4;
	mov.u32 	%r6, %ctaid.y;
	mov.u32 	%r7, %ntid.y;
	mov.u32 	%r8, %tid.y;
	mad.lo.s32 	%r9, %r6, %r7, %r8;
	mad.lo.s32 	%r10, %r1, %r9, %r5;
	mov.f32 	%f1, 0fBF800000;
	mov.f32 	%f2, 0f3F800000;
	st.local.v2.f32 	[%rd4], {%f2, %f1};
	add.s32 	%r11, %r5, %r9;
	shl.b32 	%r12, %r11, 2;
	cvt.u64.u32 	%rd5, %r12;
	and.b64  	%rd6, %rd5, 4;
	add.s64 	%rd7, %rd4, %rd6;
	ld.local.f32 	%f3, [%rd7];
	mul.wide.u32 	%rd8, %r10, 4;
	add.s64 	%rd9, %rd2, %rd8;
	ld.global.f32 	%f4, [%rd9];
	mul.f32 	%f5, %f3, %f4;
	st.global.f32 	[%rd9], %f5;
	ret;

}


// ===== COMPILED SASS (sm_100) =====

	.target	sm_100

	.elftype	@"ET_EXEC"


//--------------------- .note.nv.tkinfo           --------------------------
	.section	.note.nv.tkinfo,"",@"SHT_NOTE"
	.sectionflags	@"SHF_NOTE_NV_TKINFO"
	.tkinfo
        /*0018*/ 	.word	0x00000002
        /*0030*/ 	.string	""
        /*0030*/ 	.string	"ptxas"
        /*0030*/ 	.string	"Cuda compilation tools, release 13.0, V13.0.88"
        /*0030*/ 	.string	"Build cuda_13.0.r13.0/compiler.36424714_0"
        /*0030*/ 	.string	"-arch sm_100 -m 64 "



//--------------------- .note.nv.cuinfo           --------------------------
	.section	.note.nv.cuinfo,"",@"SHT_NOTE"
	.sectionflags	@"SHF_NOTE_NV_CUINFO"
        /*0018*/ 	.short	0x0002
        /*001a*/ 	.short	0x0064
        /*001c*/ 	.short	0x0082
	.zero		2


//--------------------- .nv.info                  --------------------------
	.section	.nv.info,"",@"SHT_CUDA_INFO"
	.align	4


	//----- nvinfo : EIATTR_REGCOUNT
	.align		4
        /*0000*/ 	.byte	0x04, 0x2f
        /*0002*/ 	.short	(.L_2 - .L_1)
	.align		4
.L_1:
        /*0004*/ 	.word	index@(_Z14CreateTexturesPKfS0_S0_PfS1_S1_5uint26float2ff)
        /*0008*/ 	.word	0x00000020


	//----- nvinfo : EIATTR_FRAME_SIZE
	.align		4
.L_2:
        /*000c*/ 	.byte	0x04, 0x11
        /*000e*/ 	.short	(.L_4 - .L_3)
	.align		4
.L_3:
        /*0010*/ 	.word	index@($__internal_3_$__cuda_sm3x_div_rn_noftz_f32_slowpath)
        /*0014*/ 	.word	0x00000000


	//----- nvinfo : EIATTR_FRAME_SIZE
	.align		4
.L_4:
        /*0018*/ 	.byte	0x04, 0x11
        /*001a*/ 	.short	(.L_6 - .L_5)
	.align		4
.L_5:
        /*001c*/ 	.word	index@(_Z14CreateTexturesPKfS0_S0_PfS1_S1_5uint26float2ff)
        /*0020*/ 	.word	0x00000000


	//----- nvinfo : EIATTR_REGCOUNT
	.align		4
.L_6:
        /*0024*/ 	.byte	0x04, 0x2f
        /*0026*/ 	.short	(.L_8 - .L_7)
	.align		4
.L_7:
        /*0028*/ 	.word	index@(_Z12ProcessWaterPKfS0_PfS1_S1_f5uint2S2_6float2)
        /*002c*/ 	.word	0x0000001c


	//----- nvinfo : EIATTR_FRAME_SIZE
	.align		4
.L_8:
        /*0030*/ 	.byte	0x04, 0x11
        /*0032*/ 	.short	(.L_10 - .L_9)
	.align		4
.L_9:
        /*0034*/ 	.word	index@($__internal_2_$__cuda_sm3x_div_rn_noftz_f32_slowpath)
        /*0038*/ 	.word	0x00000000


	//----- nvinfo : EIATTR_FRAME_SIZE
	.align		4
.L_10:
        /*003c*/ 	.byte	0x04, 0x11
        /*003e*/ 	.short	(.L_12 - .L_11)
	.align		4
.L_11:
        /*0040*/ 	.word	index@($__internal_1_$__cuda_sm20_sqrt_rn_f32_slowpath)
        /*0044*/ 	.word	0x00000000


	//----- nvinfo : EIATTR_FRAME_SIZE
	.align		4
.L_12:
        /*0048*/ 	.byte	0x04, 0x11
        /*004a*/ 	.short	(.L_14 - .L_13)
	.align		4
.L_13:
        /*004c*/ 	.word	index@($__internal_0_$__cuda_sm20_rcp_rn_f32_slowpath)
        /*0050*/ 	.word	0x00000000


	//----- nvinfo : EIATTR_FRAME_SIZE
	.align		4
.L_14:
        /*0054*/ 	.byte	0x04, 0x11
        /*0056*/ 	.short	(.L_16 - .L_15)
	.align		4
.L_15:
        /*0058*/ 	.word	index@(_Z12ProcessWaterPKfS0_PfS1_S1_f5uint2S2_6float2)
        /*005c*/ 	.word	0x00000000


	//----- nvinfo : EIATTR_REGCOUNT
	.align		4
.L_16:
        /*0060*/ 	.byte	0x04, 0x2f
        /*0062*/ 	.short	(.L_18 - .L_17)
	.align		4
.L_17:
        /*0064*/ 	.word	index@(_Z15flipSignsKernelPfjj)
        /*0068*/ 	.word	0x0000000a


	//----- nvinfo : EIATTR_FRAME_SIZE
	.align		4
.L_18:
        /*006c*/ 	.byte	0x04, 0x11
        /*006e*/ 	.short	(.L_20 - .L_19)
	.align		4
.L_19:
        /*0070*/ 	.word	index@(_Z15flipSignsKernelPfjj)
        /*0074*/ 	.word	0x00000000


	//----- nvinfo : EIATTR_MIN_STACK_SIZE
	.align		4
.L_20:
        /*0078*/ 	.byte	0x04, 0x12
        /*007a*/ 	.short	(.L_22 - .L_21)
	.align		4
.L_21:
        /*007c*/ 	.word	index@(_Z15flipSignsKernelPfjj)
        /*0080*/ 	.word	0x00000000


	//----- nvinfo : EIATTR_MIN_STACK_SIZE
	.align		4
.L_22:
        /*0084*/ 	.byte	0x04, 0x12
        /*0086*/ 	.short	(.L_24 - .L_23)
	.align		4
.L_23:
        /*0088*/ 	.word	index@(_Z12ProcessWaterPKfS0_PfS1_S1_f5uint2S2_6float2)
        /*008c*/ 	.word	0x00000000


	//----- nvinfo : EIATTR_MIN_STACK_SIZE
	.align		4
.L_24:
        /*0090*/ 	.byte	0x04, 0x12
        /*0092*/ 	.short	(.L_26 - .L_25)
	.align		4
.L_25:
        /*0094*/ 	.word	index@(_Z14CreateTexturesPKfS0_S0_PfS1_S1_5uint26float2ff)
        /*0098*/ 	.word	0x00000000
.L_26:


//--------------------- .nv.compat                --------------------------
	.section	.nv.compat,"",@"SHT_CUDA_COMPAT_INFO"
	.align	4
        /*0000*/ 	.byte	0x02, 0x09, 0x00, 0x00, 0x02, 0x02, 0x01, 0x00, 0x02, 0x05, 0x05, 0x00, 0x03, 0x07, 0x01, 0x01
        /*0010*/ 	.byte	0x02, 0x03, 0x00, 0x00, 0x02, 0x06, 0x01, 0x00, 0x04, 0x0b, 0x08, 0x00, 0x01, 0x00, 0x00, 0x00
        /*0020*/ 	.byte	0x00, 0x00, 0x00, 0x00


//--------------------- .nv.info._Z15flipSignsKernelPfjj --------------------------
	.section	.nv.info._Z15flipSignsKernelPfjj,"",@"SHT_CUDA_INFO"
	.sectionflags	@""
	.align	4


	//----- nvinfo : EIATTR_CUDA_API_VERSION
	.align		4
        /*0000*/ 	.byte	0x04, 0x37
        /*0002*/ 	.short	(.L_28 - .L_27)
.L_27:
        /*0004*/ 	.word	0x00000082


	//----- nvinfo : EIATTR_KPARAM_INFO
	.align		4
.L_28:
        /*0008*/ 	.byte	0x04, 0x17
        /*000a*/ 	.short	(.L_30 - .L_29)
.L_29:
        /*000c*/ 	.word	0x00000000
        /*0010*/ 	.short	0x0002
        /*0012*/ 	.short	0x000c
        /*0014*/ 	.byte	0x00, 0xf0, 0x11, 0x00


	//----- nvinfo : EIATTR_KPARAM_INFO
	.align		4
.L_30:
        /*0018*/ 	.byte	0x04, 0x17
        /*001a*/ 	.short	(.L_32 - .L_31)
.L_31:
        /*001c*/ 	.word	0x00000000
        /*0020*/ 	.short	0x0001
        /*0022*/ 	.short	0x0008
        /*0024*/ 	.byte	0x00, 0xf0, 0x11, 0x00


	//----- nvinfo : EIATTR_KPARAM_INFO
	.align		4
.L_32:
        /*0028*/ 	.byte	0x04, 0x17
        /*002a*/ 	.short	(.L_34 - .L_33)
.L_33:
        /*002c*/ 	.word	0x00000000
        /*0030*/ 	.short	0x0000
        /*0032*/ 	.short	0x0000
        /*0034*/ 	.byte	0x00, 0xf5, 0x21, 0x00


	//----- nvinfo : EIATTR_SPARSE_MMA_MASK
	.align		4
.L_34:
        /*0038*/ 	.byte	0x03, 0x50
        /*003a*/ 	.short	0x0000


	//----- nvinfo : EIATTR_MAXREG_COUNT
	.align		4
        /*003c*/ 	.byte	0x03, 0x1b
        /*003e*/ 	.short	0x00ff


	//----- nvinfo : EIATTR_MERCURY_ISA_VERSION
	.align		4
        /*0040*/ 	.byte	0x03, 0x5f
        /*0042*/ 	.short	0x0101


	//----- nvinfo : EIATTR_VRC_CTA_INIT_COUNT
	.align		4
        /*0044*/ 	.byte	0x02, 0x4a
	.zero		1
	.zero		1


	//----- nvinfo : EIATTR_EXIT_INSTR_OFFSETS
	.align		4
        /*0048*/ 	.byte	0x04, 0x1c
        /*004a*/ 	.short	(.L_36 - .L_35)


	//   ....[0]....
.L_35:
        /*004c*/ 	.word	0x00000180


	//----- nvinfo : EIATTR_CBANK_PARAM_SIZE
	.align		4
.L_36:
        /*0050*/ 	.byte	0x03, 0x19
        /*0052*/ 	.short	0x0010


	//----- nvinfo : EIATTR_PARAM_CBANK
	.align		4
        /*0054*/ 	.byte	0x04, 0x0a
        /*0056*/ 	.short	(.L_38 - .L_37)
	.align		4
.L_37:
        /*0058*/ 	.word	index@(.nv.constant0._Z15flipSignsKernelPfjj)
        /*005c*/ 	.short	0x0380
        /*005e*/ 	.short	0x0010


	//----- nvinfo : EIATTR_SW_WAR
	.align		4
.L_38:
        /*0060*/ 	.byte	0x04, 0x36
        /*0062*/ 	.short	(.L_40 - .L_39)
.L_39:
        /*0064*/ 	.word	0x00000008
.L_40:


//--------------------- .nv.info._Z12ProcessWaterPKfS0_PfS1_S1_f5uint2S2_6float2 --------------------------
	.section	.nv.info._Z12ProcessWaterPKfS0_PfS1_S1_f5uint2S2_6float2,"",@"SHT_CUDA_INFO"
	.sectionflags	@""
	.align	4


	//----- nvinfo : EIATTR_CUDA_API_VERSION
	.align		4
        /*0000*/ 	.byte	0x04, 0x37
        /*0002*/ 	.short	(.L_42 - .L_41)
.L_41:
        /*0004*/ 	.word	0x00000082


	//----- nvinfo : EIATTR_KPARAM_INFO
	.align		4
.L_42:
        /*0008*/ 	.byte	0x04, 0x17
        /*000a*/ 	.short	(.L_44 - .L_43)
.L_43:
        /*000c*/ 	.word	0x00000000
        /*0010*/ 	.short	0x0008
        /*0012*/ 	.short	0x0040
        /*0014*/ 	.byte	0x00, 0xf0, 0x21, 0x00


	//----- nvinfo : EIATTR_KPARAM_INFO
	.align		4
.L_44:
        /*0018*/ 	.byte	0x04, 0x17
        /*001a*/ 	.short	(.L_46 - .L_45)
.L_45:
        /*001c*/ 	.word	0x00000000
        /*0020*/ 	.short	0x0007
        /*0022*/ 	.short	0x0038
        /*0024*/ 	.byte	0x00, 0xf0, 0x21, 0x00


	//----- nvinfo : EIATTR_KPARAM_INFO
	.align		4
.L_46:
        /*0028*/ 	.byte	0x04, 0x17
        /*002a*/ 	.short	(.L_48 - .L_47)
.L_47:
        /*002c*/ 	.word	0x00000000
        /*0030*/ 	.short	0x0006
        /*0032*/ 	.short	0x0030
        /*0034*/ 	.byte	0x00, 0xf0, 0x21, 0x00


	//----- nvinfo : EIATTR_KPARAM_INFO
	.align		4
.L_48:
        /*0038*/ 	.byte	0x04, 0x17
        /*003a*/ 	.short	(.L_50 - .L_49)
.L_49:
        /*003c*/ 	.word	0x00000000
        /*0040*/ 	.short	0x0005
        /*0042*/ 	.short	0x0028
        /*0044*/ 	.byte	0x00, 0xf0, 0x11, 0x00


	//----- nvinfo : EIATTR_KPARAM_INFO
	.align		4
.L_50:
        /*0048*/ 	.byte	0x04, 0x17
        /*004a*/ 	.short	(.L_52 - .L_51)
.L_51:
        /*004c*/ 	.word	0x00000000
        /*0050*/ 	.short	0x0004
        /*0052*/ 	.short	0x0020
        /*0054*/ 	.byte	0x00, 0xf5, 0x21, 0x00


	//----- nvinfo : EIATTR_KPARAM_INFO
	.align		4
.L_52:
        /*0058*/ 	.byte	0x04, 0x17
        /*005a*/ 	.short	(.L_54 - .L_53)
.L_53:
        /*005c*/ 	.word	0x00000000
        /*0060*/ 	.short	0x0003
        /*0062*/ 	.short	0x0018
        /*0064*/ 	.byte	0x00, 0xf5, 0x21, 0x00


	//----- nvinfo : EIATTR_KPARAM_INFO
	.align		4
.L_54:
        /*0068*/ 	.byte	0x04, 0x17
        /*006a*/ 	.short	(.L_56 - .L_55)
.L_55:
        /*006c*/ 	.word	0x00000000
        /*0070*/ 	.short	0x0002
        /*0072*/ 	.short	0x0010
        /*0074*/ 	.byte	0x00, 0xf5, 0x21, 0x00


	//----- nvinfo : EIATTR_KPARAM_INFO
	.align		4
.L_56:
        /*0078*/ 	.byte	0x04, 0x17
        /*007a*/ 	.short	(.L_58 - .L_57)
.L_57:
        /*007c*/ 	.word	0x00000000
        /*0080*/ 	.short	0x0001
        /*0082*/ 	.short	0x0008
        /*0084*/ 	.byte	0x00, 0xf5, 0x21, 0x00


	//----- nvinfo : EIATTR_KPARAM_INFO
	.align		4
.L_58:
        /*0088*/ 	.byte	0x04, 0x17
        /*008a*/ 	.short	(.L_60 - .L_59)
.L_59:
        /*008c*/ 	.word	0x00000000
        /*0090*/ 	.short	0x0000
        /*0092*/ 	.short	0x0000
        /*0094*/ 	.byte	0x00, 0xf5, 0x21, 0x00


	//----- nvinfo : EIATTR_SPARSE_MMA_MASK
	.align		4
.L_60:
        /*0098*/ 	.byte	0x03, 0x50
        /*009a*/ 	.short	0x0000


	//----- nvinfo : EIATTR_MAXREG_COUNT
	.align		4
        /*009c*/ 	.byte	0x03, 0x1b
        /*009e*/ 	.short	0x00ff


	//----- nvinfo : EIATTR_MERCURY_ISA_VERSION
	.align		4
        /*00a0*/ 	.byte	0x03, 0x5f
        /*00a2*/ 	.short	0x0101


	//----- nvinfo : EIATTR_VRC_CTA_INIT_COUNT
	.align		4
        /*00a4*/ 	.byte	0x02, 0x4a
	.zero		1
	.zero		1


	//----- nvinfo : EIATTR_EXIT_INSTR_OFFSETS
	.align		4
        /*00a8*/ 	.byte	0x04, 0x1c
        /*00aa*/ 	.short	(.L_62 - .L_61)


	//   ....[0]....
.L_61:
        /*00ac*/ 	.word	0x000000c0


	//   ....[1]....
        /*00b0*/ 	.word	0x00001820


	//   ....[2]....
        /*00b4*/ 	.word	0x000018b0


	//----- nvinfo : EIATTR_CRS_STACK_SIZE
	.align		4
.L_62:
        /*00b8*/ 	.byte	0x04, 0x1e
        /*00ba*/ 	.short	(.L_64 - .L_63)
.L_63:
        /*00bc*/ 	.word	0x00000000


	//----- nvinfo : EIATTR_CBANK_PARAM_SIZE
	.align		4
.L_64:
        /*00c0*/ 	.byte	0x03, 0x19
        /*00c2*/ 	.short	0x0048


	//----- nvinfo : EIATTR_PARAM_CBANK
	.align		4
        /*00c4*/ 	.byte	0x04, 0x0a
        /*00c6*/ 	.short	(.L_66 - .L_65)
	.align		4
.L_65:
        /*00c8*/ 	.word	index@(.nv.constant0._Z12ProcessWaterPKfS0_PfS1_S1_f5uint2S2_6float2)
        /*00cc*/ 	.short	0x0380
        /*00ce*/ 	.short	0x0048


	//----- nvinfo : EIATTR_SW_WAR
	.align		4
.L_66:
        /*00d0*/ 	.byte	0x04, 0x36
        /*00d2*/ 	.short	(.L_68 - .L_67)
.L_67:
        /*00d4*/ 	.word	0x00000008
.L_68:


//--------------------- .nv.info._Z14CreateTexturesPKfS0_S0_PfS1_S1_5uint26float2ff --------------------------
	.section	.nv.info._Z14CreateTexturesPKfS0_S0_PfS1_S1_5uint26float2ff,"",@"SHT_CUDA_INFO"
	.sectionflags	@""
	.align	4


	//----- nvinfo : EIATTR_CUDA_API_VERSION
	.align		4
        /*0000*/ 	.byte	0x04, 0x37
        /*0002*/ 	.short	(.L_70 - .L_69)
.L_69:
        /*0004*/ 	.word	0x00000082


	//----- nvinfo : EIATTR_KPARAM_INFO
	.align		4
.L_70:
        /*0008*/ 	.byte	0x04, 0x17
        /*000a*/ 	.short	(.L_72 - .L_71)
.L_71:
        /*000c*/ 	.word	0x00000000
        /*0010*/ 	.short	0x0009
        /*0012*/ 	.short	0x0044
        /*0014*/ 	.byte	0x00, 0xf0, 0x11, 0x00


	//----- nvinfo : EIATTR_KPARAM_INFO
	.align		4
.L_72:
        /*0018*/ 	.byte	0x04, 0x17
        /*001a*/ 	.short	(.L_74 - .L_73)
.L_73:
        /*001c*/ 	.word	0x00000000
        /*0020*/ 	.short	0x0008
        /*0022*/ 	.short	0x0040
        /*0024*/ 	.byte	0x00, 0xf0, 0x11, 0x00


	//----- nvinfo : EIATTR_KPARAM_INFO
	.align		4
.L_74:
        /*0028*/ 	.byte	0x04, 0x17
        /*002a*/ 	.short	(.L_76 - .L_75)
.L_75:
        /*002c*/ 	.word	0x00000000
        /*0030*/ 	.short	0x0007
        /*0032*/ 	.short	0x0038
        /*0034*/ 	.byte	0x00, 0xf0, 0x21, 0x00


	//----- nvinfo : EIATTR_KPARAM_INFO
	.align		4
.L_76:
        /*0038*/ 	.byte	0x04, 0x17
        /*003a*/ 	.short	(.L_78 - .L_77)
.L_77:
        /*003c*/ 	.word	0x00000000
        /*0040*/ 	.short	0x0006
        /*0042*/ 	.short	0x0030
        /*0044*/ 	.byte	0x00, 0xf0, 0x21, 0x00


	//----- nvinfo : EIATTR_KPARAM_INFO
	.align		4
.L_78:
        /*0048*/ 	.byte	0x04, 0x17
        /*004a*/ 	.short	(.L_80 - .L_79)
.L_79:
        /*004c*/ 	.word	0x00000000
        /*0050*/ 	.short	0x0005
        /*0052*/ 	.short	0x0028
        /*0054*/ 	.byte	0x00, 0xf5, 0x21, 0x00


	//----- nvinfo : EIATTR_KPARAM_INFO
	.align		4
.L_80:
        /*0058*/ 	.byte	0x04, 0x17
        /*005a*/ 	.short	(.L_82 - .L_81)
.L_81:
        /*005c*/ 	.word	0x00000000
        /*0060*/ 	.short	0x0004
        /*0062*/ 	.short	0x0020
        /*0064*/ 	.byte	0x00, 0xf5, 0x21, 0x00


	//----- nvinfo : EIATTR_KPARAM_INFO
	.align		4
.L_82:
        /*0068*/ 	.byte	0x04, 0x17
        /*006a*/ 	.short	(.L_84 - .L_83)
.L_83:
        /*006c*/ 	.word	0x00000000
        /*0070*/ 	.short	0x0003
        /*0072*/ 	.short	0x0018
        /*0074*/ 	.byte	0x00, 0xf5, 0x21, 0x00


	//----- nvinfo : EIATTR_KPARAM_INFO
	.align		4
.L_84:
        /*0078*/ 	.byte	0x04, 0x17
        /*007a*/ 	.short	(.L_86 - .L_85)
.L_85:
        /*007c*/ 	.word	0x00000000
        /*0080*/ 	.short	0x0002
        /*0082*/ 	.short	0x0010
        /*0084*/ 	.byte	0x00, 0xf5, 0x21, 0x00


	//----- nvinfo : EIATTR_KPARAM_INFO
	.align		4
.L_86:
        /*0088*/ 	.byte	0x04, 0x17
        /*008a*/ 	.short	(.L_88 - .L_87)
.L_87:
        /*008c*/ 	.word	0x00000000
        /*0090*/ 	.short	0x0001
        /*0092*/ 	.short	0x0008
        /*0094*/ 	.byte	0x00, 0xf5, 0x21, 0x00


	//----- nvinfo : EIATTR_KPARAM_INFO
	.align		4
.L_88:
        /*0098*/ 	.byte	0x04, 0x17
        /*009a*/ 	.short	(.L_90 - .L_89)
.L_89:
        /*009c*/ 	.word	0x00000000
        /*00a0*/ 	.short	0x0000
        /*00a2*/ 	.short	0x0000
        /*00a4*/ 	.byte	0x00, 0xf5, 0x21, 0x00


	//----- nvinfo : EIATTR_SPARSE_MMA_MASK
	.align		4
.L_90:
        /*00a8*/ 	.byte	0x03, 0x50
        /*00aa*/ 	.short	0x0000


	//----- nvinfo : EIATTR_MAXREG_COUNT
	.align		4
        /*00ac*/ 	.byte	0x03, 0x1b
        /*00ae*/ 	.short	0x00ff


	//----- nvinfo : EIATTR_MERCURY_ISA_VERSION
	.align		4
        /*00b0*/ 	.byte	0x03, 0x5f
        /*00b2*/ 	.short	0x0101


	//----- nvinfo : EIATTR_VRC_CTA_INIT_COUNT
	.align		4
        /*00b4*/ 	.byte	0x02, 0x4a
	.zero		1
	.zero		1


	//----- nvinfo : EIATTR_EXIT_INSTR_OFFSETS
	.align		4
        /*00b8*/ 	.byte	0x04, 0x1c
        /*00ba*/ 	.short	(.L_92 - .L_91)


	//   ....[0]....
.L_91:
        /*00bc*/ 	.word	0x00000c00


	//----- nvinfo : EIATTR_CRS_STACK_SIZE
	.align		4
.L_92:
        /*00c0*/ 	.byte	0x04, 0x1e
        /*00c2*/ 	.short	(.L_94 - .L_93)
.L_93:
        /*00c4*/ 	.word	0x00000000


	//----- nvinfo : EIATTR_CBANK_PARAM_SIZE
	.align		4
.L_94:
        /*00c8*/ 	.byte	0x03, 0x19
        /*00ca*/ 	.short	0x0048


	//----- nvinfo : EIATTR_PARAM_CBANK
	.align		4
        /*00cc*/ 	.byte	0x04, 0x0a
        /*00ce*/ 	.short	(.L_96 - .L_95)
	.align		4
.L_95:
        /*00d0*/ 	.word	index@(.nv.constant0._Z14CreateTexturesPKfS0_S0_PfS1_S1_5uint26float2ff)
        /*00d4*/ 	.short	0x0380
        /*00d6*/ 	.short	0x0048


	//----- nvinfo : EIATTR_SW_WAR
	.align		4
.L_96:
        /*00d8*/ 	.byte	0x04, 0x36
        /*00da*/ 	.short	(.L_98 - .L_97)
.L_97:
        /*00dc*/ 	.word	0x00000008
.L_98:


//--------------------- .nv.callgraph             --------------------------
	.section	.nv.callgraph,"",@"SHT_CUDA_CALLGRAPH"
	.align	4
	.sectionentsize	8
	.align		4
        /*0000*/ 	.word	0x00000000
	.align		4
        /*0004*/ 	.word	0xffffffff
	.align		4
        /*0008*/ 	.word	0x00000000
	.align		4
        /*000c*/ 	.word	0xfffffffe
	.align		4
        /*0010*/ 	.word	0x00000000
	.align		4
        /*0014*/ 	.word	0xfffffffd
	.align		4
        /*0018*/ 	.word	0x00000000
	.align		4
        /*001c*/ 	.word	0xfffffffc


//--------------------- .nv.constant4             --------------------------
	.section	.nv.constant4,"a",@progbits
	.align	8
	.align		8
.nv.constant4:
        /*0000*/ 	.dword	__cudart_i2opi_f


//--------------------- .text._Z15flipSignsKernelPfjj --------------------------
	.section	.text._Z15flipSignsKernelPfjj,"ax",@progbits
	.align	128
        .global         _Z15flipSignsKernelPfjj
        .type           _Z15flipSignsKernelPfjj,@function
        .size           _Z15flipSignsKernelPfjj,(.L_x_67 - _Z15flipSignsKernelPfjj)
        .other          _Z15flipSignsKernelPfjj,@"STO_CUDA_ENTRY STV_DEFAULT"
_Z15flipSignsKernelPfjj:
.text._Z15flipSignsKernelPfjj:
[----:B------:R-:W-:Y:S01]  /*0000*/  LDC R1, c[0x0][0x37c] ;  /* 0x0000df00ff017b82 */ /* 0x000fe20000000800 */
[----:B------:R-:W0:Y:S07]  /*0010*/  S2R R5, SR_TID.X ;  /* 0x0000000000057919 */ /* 0x000e2e0000002100 */
[----:B------:R-:W0:Y:S01]  /*0020*/  S2UR UR6, SR_CTAID.X ;  /* 0x00000000000679c3 */ /* 0x000e220000002500 */
[----:B------:R-:W1:Y:S01]  /*0030*/  LDCU UR8, c[0x0][0x388] ;  /* 0x00007100ff0877ac */ /* 0x000e620008000800 */
[----:B------:R-:W2:Y:S01]  /*0040*/  S2R R7, SR_TID.Y ;  /* 0x0000000000077919 */ /* 0x000ea20000002200 */
[----:B------:R-:W3:Y:S05]  /*0050*/  LDCU.64 UR4, c[0x0][0x358] ;  /* 0x00006b00ff0477ac */ /* 0x000eea0008000a00 */
[----:B------:R-:W0:Y:S08]  /*0060*/  LDC R0, c[0x0][0x360] ;  /* 0x0000d800ff007b82 */ /* 0x000e300000000800 */
[----:B------:R-:W2:Y:S08]  /*0070*/  S2UR UR7, SR_CTAID.Y ;  /* 0x00000000000779c3 */ /* 0x000eb00000002600 */
[----:B------:R-:W2:Y:S08]  /*0080*/  LDC R4, c[0x0][0x364] ;  /* 0x0000d900ff047b82 */ /* 0x000eb00000000800 */
[----:B------:R-:W4:Y:S01]  /*0090*/  LDC.64 R2, c[0x0][0x380] ;  /* 0x0000e000ff027b82 */ /* 0x000f220000000a00 */
[----:B0-----:R-:W-:-:S02]  /*00a0*/  IMAD R0, R0, UR6, R5 ;  /* 0x0000000600007c24 */ /* 0x001fc4000f8e0205 */
[----:B--2---:R-:W-:-:S04]  /*00b0*/  IMAD R5, R4, UR7, R7 ;  /* 0x0000000704057c24 */ /* 0x004fc8000f8e0207 */
[----:B-1----:R-:W-:-:S04]  /*00c0*/  IMAD R7, R5, UR8, R0 ;  /* 0x0000000805077c24 */ /* 0x002fc8000f8e0200 */
[----:B----4-:R-:W-:-:S05]  /*00d0*/  IMAD.WIDE.U32 R2, R7, 0x4, R2 ;  /* 0x0000000407027825 */ /* 0x010fca00078e0002 */
[----:B---3--:R-:W2:Y:S01]  /*00e0*/  LDG.E R4, desc[UR4][R2.64] ;  /* 0x0000000402047981 */ /* 0x008ea2000c1e1900 */
[----:B------:R-:W-:-:S04]  /*00f0*/  IADD3 R0, PT, PT, R0, R5, RZ ;  /* 0x0000000500007210 */ /* 0x000fc80007ffe0ff */
[----:B------:R-:W-:-:S04]  /*0100*/  SHF.L.U32 R0, R0, 0x2, RZ ;  /* 0x0000000200007819 */ /* 0x000fc800000006ff */
[----:B------:R-:W-:-:S04]  /*0110*/  LOP3.LUT R0, R0, 0x4, RZ, 0xc0, !PT ;  /* 0x0000000400007812 */ /* 0x000fc800078ec0ff */
[C---:B------:R-:W-:Y:S02]  /*0120*/  ISETP.EQ.AND P0, PT, R0.reuse, RZ, PT ;  /* 0x000000ff0000720c */ /* 0x040fe40003f02270 */
[----:B------:R-:W-:-:S11]  /*0130*/  ISETP.EQ.AND P1, PT, R0, 0x4, PT ;  /* 0x000000040000780c */ /* 0x000fd60003f22270 */
[----:B------:R-:W-:Y:S02]  /*0140*/  @P0 MOV R5, 0x3f800000 ;  /* 0x3f80000000050802 */ /* 0x000fe40000000f00 */
[----:B------:R-:W-:-:S05]  /*0150*/  @P1 MOV R5, 0xbf800000 ;  /* 0xbf80000000051802 */ /* 0x000fca0000000f00 */
[----:B--2---:R-:W-:-:S05]  /*0160*/  FMUL R5, R4, R5 ;  /* 0x0000000504057220 */ /* 0x004fca0000400000 */
[----:B------:R-:W-:Y:S01]  /*0170*/  STG.E desc[UR4][R2.64], R5 ;  /* 0x0000000502007986 */ /* 0x000fe2000c101904 */
[----:B------:R-:W-:Y:S05]  /*0180*/  EXIT ;  /* 0x000000000000794d */ /* 0x000fea0003800000 */
.L_x_0:
[----:B------:R-:W-:-:S00]  /*0190*/  BRA `(.L_x_0) ;  /* 0xfffffffc00fc7947 */ /* 0x000fc0000383ffff */
[----:B------:R-:W-:-:S00]  /*01a0*/  NOP ;  /* 0x0000000000007918 */ /* 0x000fc00000000000 */
        /* <DEDUP_REMOVED lines=13> */
.L_x_67:


//--------------------- .text._Z12ProcessWaterPKfS0_PfS1_S1_f5uint2S2_6float2 --------------------------
	.section	.text._Z12ProcessWaterPKfS0_PfS1_S1_f5uint2S2_6float2,"ax",@progbits
	.align	128
        .global         _Z12ProcessWaterPKfS0_PfS1_S1_f5uint2S2_6float2
        .type           _Z12ProcessWaterPKfS0_PfS1_S1_f5uint2S2_6float2,@function
        .size           _Z12ProcessWaterPKfS0_PfS1_S1_f5uint2S2_6float2,(.L_x_65 - _Z12ProcessWaterPKfS0_PfS1_S1_f5uint2S2_6float2)
        .other          _Z12ProcessWaterPKfS0_PfS1_S1_f5uint2S2_6float2,@"STO_CUDA_ENTRY STV_DEFAULT"
_Z12ProcessWaterPKfS0_PfS1_S1_f5uint2S2_6float2:
.text._Z12ProcessWaterPKfS0_PfS1_S1_f5uint2S2_6float2:
[----:B------:R-:W-:Y:S01]  /*0000*/  LDC R1, c[0x0][0x37c] ;  /* 0x0000df00ff017b82 */ /* 0x000fe20000000800 */
[----:B------:R-:W0:Y:S07]  /*0010*/  S2R R3, SR_TID.Y ;  /* 0x0000000000037919 */ /* 0x000e2e0000002200 */
[----:B------:R-:W1:Y:S01]  /*0020*/  LDC R11, c[0x0][0x360] ;  /* 0x0000d800ff0b7b82 */ /* 0x000e620000000800 */
[----:B------:R-:W2:Y:S01]  /*0030*/  LDCU.64 UR6, c[0x0][0x3b8] ;  /* 0x00007700ff0677ac */ /* 0x000ea20008000a00 */
[----:B------:R-:W1:Y:S06]  /*0040*/  S2R R0, SR_TID.X ;  /* 0x0000000000007919 */ /* 0x000e6c0000002100 */
[----:B------:R-:W0:Y:S08]  /*0050*/  S2UR UR5, SR_CTAID.Y ;  /* 0x00000000000579c3 */ /* 0x000e300000002600 */
[----:B------:R-:W0:Y:S08]  /*0060*/  LDC R10, c[0x0][0x364] ;  /* 0x0000d900ff0a7b82 */ /* 0x000e300000000800 */
[----:B------:R-:W1:Y:S01]  /*0070*/  S2UR UR4, SR_CTAID.X ;  /* 0x00000000000479c3 */ /* 0x000e620000002500 */
[----:B0-----:R-:W-:-:S05]  /*0080*/  IMAD R10, R10, UR5, R3 ;  /* 0x000000050a0a7c24 */ /* 0x001fca000f8e0203 */
[----:B--2---:R-:W-:Y:S01]  /*0090*/  ISETP.GE.U32.AND P0, PT, R10, UR7, PT ;  /* 0x000000070a007c0c */ /* 0x004fe2000bf06070 */
[----:B-1----:R-:W-:-:S05]  /*00a0*/  IMAD R11, R11, UR4, R0 ;  /* 0x000000040b0b7c24 */ /* 0x002fca000f8e0200 */
[----:B------:R-:W-:-:S13]  /*00b0*/  ISETP.GE.U32.OR P0, PT, R11, UR6, P0 ;  /* 0x000000060b007c0c */ /* 0x000fda0008706470 */
[----:B------:R-:W-:Y:S05]  /*00c0*/  @P0 EXIT ;  /* 0x000000000000094d */ /* 0x000fea0003800000 */
[----:B------:R-:W0:Y:S01]  /*00d0*/  LDCU.64 UR4, c[0x0][0x3b0] ;  /* 0x00007600ff0477ac */ /* 0x000e220008000a00 */
[----:B------:R-:W1:Y:S01]  /*00e0*/  LDC R19, c[0x0][0x3c0] ;  /* 0x0000f000ff137b82 */ /* 0x000e620000000800 */
[----:B------:R-:W-:Y:S01]  /*00f0*/  IMAD.SHL.U32 R9, R10, 0x2, RZ ;  /* 0x000000020a097824 */ /* 0x000fe200078e00ff */
[----:B------:R-:W2:Y:S01]  /*0100*/  LDCU.64 UR6, c[0x0][0x358] ;  /* 0x00006b00ff0677ac */ /* 0x000ea20008000a00 */
[----:B------:R-:W-:-:S05]  /*0110*/  IMAD.SHL.U32 R8, R11, 0x2, RZ ;  /* 0x000000020b087824 */ /* 0x000fca00078e00ff */
[----:B------:R-:W3:Y:S01]  /*0120*/  LDC.64 R12, c[0x0][0x380] ;  /* 0x0000e000ff0c7b82 */ /* 0x000ee20000000a00 */
[----:B0-----:R-:W-:Y:S01]  /*0130*/  IADD3 R0, PT, PT, -R10, UR5, RZ ;  /* 0x000000050a007c10 */ /* 0x001fe2000fffe1ff */
[----:B------:R-:W-:-:S04]  /*0140*/  IMAD R3, R9, UR4, R9 ;  /* 0x0000000409037c24 */ /* 0x000fc8000f8e0209 */
[----:B------:R-:W-:Y:S01]  /*0150*/  IMAD R0, R0, UR4, R0 ;  /* 0x0000000400007c24 */ /* 0x000fe2000f8e0200 */
[----:B-1----:R-:W0:Y:S01]  /*0160*/  MUFU.RCP R14, R19 ;  /* 0x00000013000e7308 */ /* 0x002e220000001000 */
[----:B------:R-:W-:-:S03]  /*0170*/  IMAD.IADD R3, R3, 0x1, R8 ;  /* 0x0000000103037824 */ /* 0x000fc600078e0208 */
[----:B------:R-:W-:Y:S01]  /*0180*/  IADD3 R0, PT, PT, R0, UR4, -R11 ;  /* 0x0000000400007c10 */ /* 0x000fe2000fffe80b */
[----:B------:R-:W-:-:S04]  /*0190*/  USHF.R.U32.HI UR4, URZ, 0x1, UR4 ;  /* 0x00000001ff047899 */ /* 0x000fc80008011604 */
[----:B------:R-:W-:Y:S01]  /*01a0*/  IMAD.SHL.U32 R5, R0, 0x2, RZ ;  /* 0x0000000200057824 */ /* 0x000fe200078e00ff */
[----:B------:R-:W-:Y:S01]  /*01b0*/  I2FP.F32.S32 R0, R11 ;  /* 0x0000000b00007245 */ /* 0x000fe20000201400 */
[----:B---3--:R-:W-:Y:S01]  /*01c0*/  IMAD.WIDE R2, R3, 0x4, R12 ;  /* 0x0000000403027825 */ /* 0x008fe200078e020c */
[----:B------:R-:W-:-:S03]  /*01d0*/  I2FP.F32.U32 R15, UR4 ;  /* 0x00000004000f7c45 */ /* 0x000fc60008201000 */
[----:B------:R-:W-:Y:S01]  /*01e0*/  IMAD.WIDE R12, R5, 0x4, R12 ;  /* 0x00000004050c7825 */ /* 0x000fe200078e020c */
[----:B--2---:R-:W5:Y:S03]  /*01f0*/  LDG.E R7, desc[UR6][R2.64] ;  /* 0x0000000602077981 */ /* 0x004f66000c1e1900 */
[----:B------:R-:W-:Y:S01]  /*0200*/  FADD R0, R0, -R15 ;  /* 0x8000000f00007221 */ /* 0x000fe20000000000 */
[----:B0-----:R-:W-:Y:S01]  /*0210*/  FFMA R17, R14, -R19, 1 ;  /* 0x3f8000000e117423 */ /* 0x001fe20000000813 */
[----:B------:R-:W-:Y:S01]  /*0220*/  USHF.R.U32.HI UR4, URZ, 0x1, UR5 ;  /* 0x00000001ff047899 */ /* 0x000fe20008011605 */
[----:B------:R0:W5:Y:S01]  /*0230*/  LDG.E R6, desc[UR6][R2.64+0x4] ;  /* 0x0000040602067981 */ /* 0x000162000c1e1900 */
[----:B------:R-:W-:-:S03]  /*0240*/  FMUL R0, R0, 6.2831854820251464844 ;  /* 0x40c90fdb00007820 */ /* 0x000fc60000400000 */
[----:B------:R-:W5:Y:S01]  /*0250*/  LDG.E R5, desc[UR6][R12.64] ;  /* 0x000000060c057981 */ /* 0x000f62000c1e1900 */
[----:B------:R-:W1:Y:S01]  /*0260*/  FCHK P0, R0, R19 ;  /* 0x0000001300007302 */ /* 0x000e620000000000 */
[----:B------:R-:W-:Y:S02]  /*0270*/  FFMA R17, R14, R17, R14 ;  /* 0x000000110e117223 */ /* 0x000fe4000000000e */
[----:B------:R2:W5:Y:S01]  /*0280*/  LDG.E R4, desc[UR6][R12.64+0x4] ;  /* 0x000004060c047981 */ /* 0x000562000c1e1900 */
[----:B------:R-:W-:Y:S01]  /*0290*/  BSSY.RECONVERGENT B0, `(.L_x_1) ;  /* 0x000000d000007945 */ /* 0x000fe20003800200 */
[----:B0-----:R-:W-:Y:S01]  /*02a0*/  FFMA R2, R0, R17, RZ ;  /* 0x0000001100027223 */ /* 0x001fe200000000ff */
[----:B------:R-:W-:Y:S02]  /*02b0*/  I2FP.F32.U32 R3, UR4 ;  /* 0x0000000400037c45 */ /* 0x000fe40008201000 */
[----:B--2---:R-:W-:Y:S01]  /*02c0*/  I2FP.F32.U32 R12, R10 ;  /* 0x0000000a000c7245 */ /* 0x004fe20000201000 */
[----:B------:R-:W-:-:S04]  /*02d0*/  FFMA R13, R2, -R19, R0 ;  /* 0x80000013020d7223 */ /* 0x000fc80000000000 */
[----:B------:R-:W-:Y:S01]  /*02e0*/  FADD R12, R12, -R3 ;  /* 0x800000030c0c7221 */ /* 0x000fe20000000000 */
[----:B------:R-:W-:Y:S01]  /*02f0*/  FFMA R2, R17, R13, R2 ;  /* 0x0000000d11027223 */ /* 0x000fe20000000002 */
[----:B-1----:R-:W-:Y:S06]  /*0300*/  @!P0 BRA `(.L_x_2) ;  /* 0x0000000000148947 */ /* 0x002fec0003800000 */
[----:B------:R-:W0:Y:S01]  /*0310*/  LDCU UR4, c[0x0][0x3c0] ;  /* 0x00007800ff0477ac */ /* 0x000e220008000800 */
[----:B------:R-:W-:Y:S02]  /*0320*/  MOV R14, 0x350 ;  /* 0x00000350000e7802 */ /* 0x000fe40000000f00 */
[----:B0-----:R-:W-:-:S07]  /*0330*/  MOV R3, UR4 ;  /* 0x0000000400037c02 */ /* 0x001fce0008000f00 */
[----:B-----5:R-:W-:Y:S05]  /*0340*/  CALL.REL.NOINC `($__internal_2_$__cuda_sm3x_div_rn_noftz_f32_slowpath) ;  /* 0x0000001800887944 */ /* 0x020fea0003c00000 */
[----:B------:R-:W-:-:S07]  /*0350*/  IMAD.MOV.U32 R2, RZ, RZ, R0 ;  /* 0x000000ffff027224 */ /* 0x000fce00078e0000 */
.L_x_2:
[----:B------:R-:W-:Y:S05]  /*0360*/  BSYNC.RECONVERGENT B0 ;  /* 0x0000000000007941 */ /* 0x000fea0003800200 */
.L_x_1:
[----:B------:R-:W0:Y:S01]  /*0370*/  LDC R15, c[0x0][0x3c4] ;  /* 0x0000f100ff0f7b82 */ /* 0x000e220000000800 */
[----:B------:R-:W-:Y:S01]  /*0380*/  FMUL R0, R12, 6.2831854820251464844 ;  /* 0x40c90fdb0c007820 */ /* 0x000fe20000400000 */
[----:B------:R-:W-:Y:S01]  /*0390*/  BSSY.RECONVERGENT B0, `(.L_x_3) ;  /* 0x000000e000007945 */ /* 0x000fe20003800200 */
[----:B0-----:R-:W0:Y:S08]  /*03a0*/  MUFU.RCP R3, R15 ;  /* 0x0000000f00037308 */ /* 0x001e300000001000 */
[----:B------:R-:W1:Y:S01]  /*03b0*/  FCHK P0, R0, R15 ;  /* 0x0000000f00007302 */ /* 0x000e620000000000 */
[----:B0-----:R-:W-:-:S04]  /*03c0*/  FFMA R14, R3, -R15, 1 ;  /* 0x3f800000030e7423 */ /* 0x001fc8000000080f */
[----:B------:R-:W-:-:S04]  /*03d0*/  FFMA R3, R3, R14, R3 ;  /* 0x0000000e03037223 */ /* 0x000fc80000000003 */
[----:B------:R-:W-:-:S04]  /*03e0*/  FFMA R12, R0, R3, RZ ;  /* 0x00000003000c7223 */ /* 0x000fc800000000ff */
[----:B------:R-:W-:-:S04]  /*03f0*/  FFMA R13, R12, -R15, R0 ;  /* 0x8000000f0c0d7223 */ /* 0x000fc80000000000 */
[----:B------:R-:W-:Y:S01]  /*0400*/  FFMA R3, R3, R13, R12 ;  /* 0x0000000d03037223 */ /* 0x000fe2000000000c */
[----:B-1----:R-:W-:Y:S06]  /*0410*/  @!P0 BRA `(.L_x_4) ;  /* 0x0000000000148947 */ /* 0x002fec0003800000 */
[----:B------:R-:W0:Y:S01]  /*0420*/  LDCU UR4, c[0x0][0x3c4] ;  /* 0x00007880ff0477ac */ /* 0x000e220008000800 */
[----:B------:R-:W-:Y:S01]  /*0430*/  MOV R14, 0x460 ;  /* 0x00000460000e7802 */ /* 0x000fe20000000f00 */
[----:B0-----:R-:W-:-:S07]  /*0440*/  IMAD.U32 R3, RZ, RZ, UR4 ;  /* 0x00000004ff037e24 */ /* 0x001fce000f8e00ff */
[----:B-----5:R-:W-:Y:S05]  /*0450*/  CALL.REL.NOINC `($__internal_2_$__cuda_sm3x_div_rn_noftz_f32_slowpath) ;  /* 0x0000001800447944 */ /* 0x020fea0003c00000 */
[----:B------:R-:W-:-:S07]  /*0460*/  IMAD.MOV.U32 R3, RZ, RZ, R0 ;  /* 0x000000ffff037224 */ /* 0x000fce00078e0000 */
.L_x_4:
[----:B------:R-:W-:Y:S05]  /*0470*/  BSYNC.RECONVERGENT B0 ;  /* 0x0000000000007941 */ /* 0x000fea0003800200 */
.L_x_3:
[----:B------:R-:W0:Y:S01]  /*0480*/  LDC.64 R12, c[0x0][0x388] ;  /* 0x0000e200ff0c7b82 */ /* 0x000e220000000a00 */
[----:B------:R-:W1:Y:S02]  /*0490*/  LDCU UR4, c[0x0][0x3b0] ;  /* 0x00007600ff0477ac */ /* 0x000e640008000800 */
[----:B-1----:R-:W-:Y:S01]  /*04a0*/  IMAD R11, R10, UR4, R11 ;  /* 0x000000040a0b7c24 */ /* 0x002fe2000f8e020b */
[----:B------:R-:W1:Y:S03]  /*04b0*/  LDCU UR4, c[0x0][0x3a8] ;  /* 0x00007500ff0477ac */ /* 0x000e660008000800 */
[----:B0-----:R-:W-:-:S05]  /*04c0*/  IMAD.WIDE.U32 R10, R11, 0x4, R12 ;  /* 0x000000040b0a7825 */ /* 0x001fca00078e000c */
[----:B------:R-:W1:Y:S01]  /*04d0*/  LDG.E R0, desc[UR6][R10.64] ;  /* 0x000000060a007981 */ /* 0x000e62000c1e1900 */
[----:B------:R-:W-:Y:S01]  /*04e0*/  BSSY.RECONVERGENT B0, `(.L_x_5) ;  /* 0x0000072000007945 */ /* 0x000fe20003800200 */
[----:B-1----:R-:W-:-:S04]  /*04f0*/  FMUL R0, R0, UR4 ;  /* 0x0000000400007c20 */ /* 0x002fc80008400000 */
[C---:B------:R-:W-:Y:S01]  /*0500*/  FMUL R22, R0.reuse, 0.63661974668502807617 ;  /* 0x3f22f98300167820 */ /* 0x040fe20000400000 */
[----:B------:R-:W-:-:S04]  /*0510*/  FSETP.GE.AND P0, PT, |R0|, 105615, PT ;  /* 0x47ce47800000780b */ /* 0x000fc80003f06200 */
[----:B------:R-:W-:Y:S01]  /*0520*/  P2R R11, PR, RZ, 0x1 ;  /* 0x00000001ff0b7803 */ /* 0x000fe20000000000 */
[----:B------:R-:W0:Y:S02]  /*0530*/  F2I.NTZ R22, R22 ;  /* 0x0000001600167305 */ /* 0x000e240000203100 */
[----:B0-----:R-:W-:Y:S01]  /*0540*/  I2FP.F32.S32 R21, R22 ;  /* 0x0000001600157245 */ /* 0x001fe20000201400 */
[----:B------:R-:W-:-:S04]  /*0550*/  IMAD.MOV.U32 R20, RZ, RZ, R22 ;  /* 0x000000ffff147224 */ /* 0x000fc800078e0016 */
[----:B------:R-:W-:-:S04]  /*0560*/  FFMA R12, R21, -1.5707962512969970703, R0 ;  /* 0xbfc90fda150c7823 */ /* 0x000fc80000000000 */
[----:B------:R-:W-:-:S04]  /*0570*/  FFMA R12, R21, -7.5497894158615963534e-08, R12 ;  /* 0xb3a22168150c7823 */ /* 0x000fc8000000000c */
[----:B------:R-:W-:-:S05]  /*0580*/  FFMA R21, R21, -5.3903029534742383927e-15, R12 ;  /* 0xa7c234c515157823 */ /* 0x000fca000000000c */
[----:B------:R-:W-:Y:S01]  /*0590*/  MOV R10, R21 ;  /* 0x00000015000a7202 */ /* 0x000fe20000000f00 */
[----:B------:R-:W-:Y:S06]  /*05a0*/  @!P0 BRA `(.L_x_6) ;  /* 0x0000000400948947 */ /* 0x000fec0003800000 */
[----:B------:R-:W-:-:S13]  /*05b0*/  FSETP.NEU.AND P0, PT, |R0|, +INF , PT ;  /* 0x7f8000000000780b */ /* 0x000fda0003f0d200 */
[----:B------:R-:W-:Y:S01]  /*05c0*/  @!P0 FMUL R10, RZ, R0 ;  /* 0x00000000ff0a8220 */ /* 0x000fe20000400000 */
[----:B------:R-:W-:Y:S01]  /*05d0*/  @!P0 IMAD.MOV.U32 R22, RZ, RZ, RZ ;  /* 0x000000ffff168224 */ /* 0x000fe200078e00ff */
[----:B------:R-:W-:Y:S06]  /*05e0*/  @!P0 BRA `(.L_x_6) ;  /* 0x0000000400848947 */ /* 0x000fec0003800000 */
[----:B------:R-:W-:Y:S01]  /*05f0*/  IMAD.SHL.U32 R10, R0, 0x100, RZ ;  /* 0x00000100000a7824 */ /* 0x000fe200078e00ff */
[----:B------:R-:W0:Y:S01]  /*0600*/  LDCU.64 UR8, c[0x4][URZ] ;  /* 0x01000000ff0877ac */ /* 0x000e220008000a00 */
[----:B------:R-:W-:Y:S02]  /*0610*/  IMAD.MOV.U32 R23, RZ, RZ, RZ ;  /* 0x000000ffff177224 */ /* 0x000fe400078e00ff */
[----:B------:R-:W-:Y:S01]  /*0620*/  IMAD.MOV.U32 R24, RZ, RZ, RZ ;  /* 0x000000ffff187224 */ /* 0x000fe200078e00ff */
[----:B------:R-:W-:Y:S01]  /*0630*/  LOP3.LUT R22, R10, 0x80000000, RZ, 0xfc, !PT ;  /* 0x800000000a167812 */ /* 0x000fe200078efcff */
[----:B------:R-:W-:Y:S01]  /*0640*/  UMOV UR5, URZ ;  /* 0x000000ff00057c82 */ /* 0x000fe20008000000 */
[----:B------:R-:W-:-:S05]  /*0650*/  UMOV UR4, URZ ;  /* 0x000000ff00047c82 */ /* 0x000fca0008000000 */
.L_x_7:
[----:B0-----:R-:W-:Y:S01]  /*0660*/  IMAD.U32 R11, RZ, RZ, UR9 ;  /* 0x00000009ff0b7e24 */ /* 0x001fe2000f8e00ff */
[----:B------:R-:W-:-:S05]  /*0670*/  MOV R10, UR8 ;  /* 0x00000008000a7c02 */ /* 0x000fca0008000f00 */
[----:B------:R-:W2:Y:S01]  /*0680*/  LDG.E.CONSTANT R11, desc[UR6][R10.64] ;  /* 0x000000060a0b7981 */ /* 0x000ea2000c1e9900 */
[----:B------:R-:W-:Y:S01]  /*0690*/  UIADD3 UR4, UPT, UPT, UR4, 0x1, URZ ;  /* 0x0000000104047890 */ /* 0x000fe2000fffe0ff */
[C---:B------:R-:W-:Y:S01]  /*06a0*/  ISETP.EQ.AND P0, PT, R24.reuse, RZ, PT ;  /* 0x000000ff1800720c */ /* 0x040fe20003f02270 */
[----:B------:R-:W-:Y:S01]  /*06b0*/  UIADD3 UR8, UP1, UPT, UR8, 0x4, URZ ;  /* 0x0000000408087890 */ /* 0x000fe2000ff3e0ff */
[C---:B------:R-:W-:Y:S01]  /*06c0*/  ISETP.EQ.AND P1, PT, R24.reuse, 0x4, PT ;  /* 0x000000041800780c */ /* 0x040fe20003f22270 */
[----:B------:R-:W-:Y:S01]  /*06d0*/  UISETP.NE.AND UP0, UPT, UR4, 0x6, UPT ;  /* 0x000000060400788c */ /* 0x000fe2000bf05270 */
[C---:B------:R-:W-:Y:S01]  /*06e0*/  ISETP.EQ.AND P3, PT, R24.reuse, 0xc, PT ;  /* 0x0000000c1800780c */ /* 0x040fe20003f62270 */
[----:B------:R-:W-:Y:S01]  /*06f0*/  UIADD3.X UR9, UPT, UPT, URZ, UR9, URZ, UP1, !UPT ;  /* 0x00000009ff097290 */ /* 0x000fe20008ffe4ff */
[C---:B------:R-:W-:Y:S02]  /*0700*/  ISETP.EQ.AND P4, PT, R24.reuse, 0x10, PT ;  /* 0x000000101800780c */ /* 0x040fe40003f82270 */
[----:B------:R-:W-:Y:S01]  /*0710*/  ISETP.EQ.AND P5, PT, R24, 0x14, PT ;  /* 0x000000141800780c */ /* 0x000fe20003fa2270 */
[----:B--2---:R-:W-:-:S03]  /*0720*/  IMAD.WIDE.U32 R12, R11, R22, RZ ;  /* 0x000000160b0c7225 */ /* 0x004fc600078e00ff */
[----:B------:R-:W-:-:S04]  /*0730*/  IADD3 R12, P2, PT, R12, R23, RZ ;  /* 0x000000170c0c7210 */ /* 0x000fc80007f5e0ff */
[----:B------:R-:W-:Y:S01]  /*0740*/  IADD3.X R23, PT, PT, R13, UR5, RZ, P2, !PT ;  /* 0x000000050d177c10 */ /* 0x000fe200097fe4ff */
[--C-:B------:R-:W-:Y:S01]  /*0750*/  @P0 IMAD.MOV.U32 R14, RZ, RZ, R12.reuse ;  /* 0x000000ffff0e0224 */ /* 0x100fe200078e000c */
[C---:B------:R-:W-:Y:S01]  /*0760*/  ISETP.EQ.AND P2, PT, R24.reuse, 0x8, PT ;  /* 0x000000081800780c */ /* 0x040fe20003f42270 */
[--C-:B------:R-:W-:Y:S01]  /*0770*/  @P1 IMAD.MOV.U32 R15, RZ, RZ, R12.reuse ;  /* 0x000000ffff0f1224 */ /* 0x100fe200078e000c */
[----:B------:R-:W-:Y:S01]  /*0780*/  @P3 MOV R17, R12 ;  /* 0x0000000c00113202 */ /* 0x000fe20000000f00 */
[--C-:B------:R-:W-:Y:S02]  /*0790*/  @P4 IMAD.MOV.U32 R18, RZ, RZ, R12.reuse ;  /* 0x000000ffff124224 */ /* 0x100fe400078e000c */
[----:B------:R-:W-:Y:S02]  /*07a0*/  @P5 IMAD.MOV.U32 R19, RZ, RZ, R12 ;  /* 0x000000ffff135224 */ /* 0x000fe400078e000c */
[----:B------:R-:W-:-:S06]  /*07b0*/  VIADD R24, R24, 0x4 ;  /* 0x0000000418187836 */ /* 0x000fcc0000000000 */
[----:B------:R-:W-:Y:S01]  /*07c0*/  @P2 IMAD.MOV.U32 R16, RZ, RZ, R12 ;  /* 0x000000ffff102224 */ /* 0x000fe200078e000c */
[----:B------:R-:W-:Y:S06]  /*07d0*/  BRA.U UP0, `(.L_x_7) ;  /* 0xfffffffd00a07547 */ /* 0x000fec000b83ffff */
[----:B------:R-:W-:Y:S01]  /*07e0*/  SHF.R.U32.HI R10, RZ, 0x17, R0 ;  /* 0x00000017ff0a7819 */ /* 0x000fe20000011600 */
[----:B------:R-:W-:Y:S03]  /*07f0*/  BSSY.RECONVERGENT B1, `(.L_x_8) ;  /* 0x000002e000017945 */ /* 0x000fe60003800200 */
[C---:B------:R-:W-:Y:S02]  /*0800*/  LOP3.LUT R11, R10.reuse, 0xe0, RZ, 0xc0, !PT ;  /* 0x000000e00a0b7812 */ /* 0x040fe400078ec0ff */
[----:B------:R-:W-:-:S03]  /*0810*/  LOP3.LUT P6, RZ, R10, 0x1f, RZ, 0xc0, !PT ;  /* 0x0000001f0aff7812 */ /* 0x000fc600078cc0ff */
[----:B------:R-:W-:-:S05]  /*0820*/  VIADD R11, R11, 0xffffff80 ;  /* 0xffffff800b0b7836 */ /* 0x000fca0000000000 */
[----:B------:R-:W-:-:S04]  /*0830*/  SHF.R.U32.HI R11, RZ, 0x5, R11 ;  /* 0x00000005ff0b7819 */ /* 0x000fc8000001160b */
[----:B------:R-:W-:-:S04]  /*0840*/  LEA R12, -R11, RZ, 0x2 ;  /* 0x000000ff0b0c7211 */ /* 0x000fc800078e11ff */
[C---:B------:R-:W-:Y:S02]  /*0850*/  ISETP.EQ.AND P3, PT, R12.reuse, -0x18, PT ;  /* 0xffffffe80c00780c */ /* 0x040fe40003f62270 */
[C---:B------:R-:W-:Y:S02]  /*0860*/  ISETP.EQ.AND P4, PT, R12.reuse, -0x14, PT ;  /* 0xffffffec0c00780c */ /* 0x040fe40003f82270 */
[C---:B------:R-:W-:Y:S02]  /*0870*/  ISETP.EQ.AND P0, PT, R12.reuse, -0x10, PT ;  /* 0xfffffff00c00780c */ /* 0x040fe40003f02270 */
[C---:B------:R-:W-:Y:S02]  /*0880*/  ISETP.EQ.AND P1, PT, R12.reuse, -0xc, PT ;  /* 0xfffffff40c00780c */ /* 0x040fe40003f22270 */
[C---:B------:R-:W-:Y:S02]  /*0890*/  ISETP.EQ.AND P2, PT, R12.reuse, -0x8, PT ;  /* 0xfffffff80c00780c */ /* 0x040fe40003f42270 */
[----:B------:R-:W-:-:S03]  /*08a0*/  ISETP.EQ.AND P5, PT, R12, 0x4, PT ;  /* 0x000000040c00780c */ /* 0x000fc60003fa2270 */
[--C-:B------:R-:W-:Y:S01]  /*08b0*/  @P3 IMAD.MOV.U32 R22, RZ, RZ, R14.reuse ;  /* 0x000000ffff163224 */ /* 0x100fe200078e000e */
[C---:B------:R-:W-:Y:S01]  /*08c0*/  ISETP.EQ.AND P3, PT, R12.reuse, -0x4, PT ;  /* 0xfffffffc0c00780c */ /* 0x040fe20003f62270 */
[----:B------:R-:W-:Y:S02]  /*08d0*/  @P4 IMAD.MOV.U32 R11, RZ, RZ, R14 ;  /* 0x000000ffff0b4224 */ /* 0x000fe400078e000e */
[--C-:B------:R-:W-:Y:S01]  /*08e0*/  @P4 IMAD.MOV.U32 R22, RZ, RZ, R15.reuse ;  /* 0x000000ffff164224 */ /* 0x100fe200078e000f */
[----:B------:R-:W-:Y:S01]  /*08f0*/  ISETP.EQ.AND P4, PT, R12, RZ, PT ;  /* 0x000000ff0c00720c */ /* 0x000fe20003f82270 */
[----:B------:R-:W-:Y:S01]  /*0900*/  @P0 IMAD.MOV.U32 R11, RZ, RZ, R15 ;  /* 0x000000ffff0b0224 */ /* 0x000fe200078e000f */
[----:B------:R-:W-:Y:S01]  /*0910*/  @P0 MOV R22, R16 ;  /* 0x0000001000160202 */ /* 0x000fe20000000f00 */
[----:B------:R-:W-:Y:S02]  /*0920*/  @P1 IMAD.MOV.U32 R11, RZ, RZ, R16 ;  /* 0x000000ffff0b1224 */ /* 0x000fe400078e0010 */
[----:B------:R-:W-:-:S02]  /*0930*/  @P2 IMAD.MOV.U32 R11, RZ, RZ, R17 ;  /* 0x000000ffff0b2224 */ /* 0x000fc400078e0011 */
[----:B------:R-:W-:Y:S02]  /*0940*/  @P1 IMAD.MOV.U32 R22, RZ, RZ, R17 ;  /* 0x000000ffff161224 */ /* 0x000fe400078e0011 */
[----:B------:R-:W-:Y:S01]  /*0950*/  @P3 MOV R11, R18 ;  /* 0x00000012000b3202 */ /* 0x000fe20000000f00 */
[----:B------:R-:W-:Y:S02]  /*0960*/  @P2 IMAD.MOV.U32 R22, RZ, RZ, R18 ;  /* 0x000000ffff162224 */ /* 0x000fe400078e0012 */
[--C-:B------:R-:W-:Y:S02]  /*0970*/  @P3 IMAD.MOV.U32 R22, RZ, RZ, R19.reuse ;  /* 0x000000ffff163224 */ /* 0x100fe400078e0013 */
[----:B------:R-:W-:Y:S02]  /*0980*/  @P4 IMAD.MOV.U32 R11, RZ, RZ, R19 ;  /* 0x000000ffff0b4224 */ /* 0x000fe400078e0013 */
[--C-:B------:R-:W-:Y:S02]  /*0990*/  @P5 IMAD.MOV.U32 R11, RZ, RZ, R23.reuse ;  /* 0x000000ffff0b5224 */ /* 0x100fe400078e0017 */
[----:B------:R-:W-:-:S03]  /*09a0*/  @P4 IMAD.MOV.U32 R22, RZ, RZ, R23 ;  /* 0x000000ffff164224 */ /* 0x000fc600078e0017 */
[----:B------:R-:W-:Y:S01]  /*09b0*/  MOV R12, R11 ;  /* 0x0000000b000c7202 */ /* 0x000fe20000000f00 */
[----:B------:R-:W-:Y:S06]  /*09c0*/  @!P6 BRA `(.L_x_9) ;  /* 0x000000000040e947 */ /* 0x000fec0003800000 */
[----:B------:R-:W-:Y:S01]  /*09d0*/  SHF.R.U32.HI R11, RZ, 0x17, R0 ;  /* 0x00000017ff0b7819 */ /* 0x000fe20000011600 */
[----:B------:R-:W-:Y:S02]  /*09e0*/  @P0 IMAD.MOV.U32 R13, RZ, RZ, R14 ;  /* 0x000000ffff0d0224 */ /* 0x000fe400078e000e */
[----:B------:R-:W-:Y:S01]  /*09f0*/  @P1 IMAD.MOV.U32 R13, RZ, RZ, R15 ;  /* 0x000000ffff0d1224 */ /* 0x000fe200078e000f */
[----:B------:R-:W-:Y:S02]  /*0a00*/  LOP3.LUT R11, R11, 0xe0, RZ, 0xc0, !PT ;  /* 0x000000e00b0b7812 */ /* 0x000fe400078ec0ff */
[----:B------:R-:W-:Y:S01]  /*0a10*/  @P2 MOV R13, R16 ;  /* 0x00000010000d2202 */ /* 0x000fe20000000f00 */
[----:B------:R-:W-:Y:S02]  /*0a20*/  @P3 IMAD.MOV.U32 R13, RZ, RZ, R17 ;  /* 0x000000ffff0d3224 */ /* 0x000fe400078e0011 */
[----:B------:R-:W-:Y:S02]  /*0a30*/  VIADD R11, R11, 0xffffff80 ;  /* 0xffffff800b0b7836 */ /* 0x000fe40000000000 */
[----:B------:R-:W-:-:S02]  /*0a40*/  @P4 IMAD.MOV.U32 R13, RZ, RZ, R18 ;  /* 0x000000ffff0d4224 */ /* 0x000fc400078e0012 */
[----:B------:R-:W-:Y:S01]  /*0a50*/  @P5 IMAD.MOV.U32 R13, RZ, RZ, R19 ;  /* 0x000000ffff0d5224 */ /* 0x000fe200078e0013 */
[----:B------:R-:W-:-:S05]  /*0a60*/  SHF.R.U32.HI R11, RZ, 0x5, R11 ;  /* 0x00000005ff0b7819 */ /* 0x000fca000001160b */
[----:B------:R-:W-:-:S05]  /*0a70*/  IMAD.U32 R11, R11, -0x4, RZ ;  /* 0xfffffffc0b0b7824 */ /* 0x000fca00078e00ff */
[----:B------:R-:W-:Y:S02]  /*0a80*/  ISETP.EQ.AND P0, PT, R11, 0x8, PT ;  /* 0x000000080b00780c */ /* 0x000fe40003f02270 */
[----:B------:R-:W-:-:S04]  /*0a90*/  LOP3.LUT R11, R10, 0x1f, RZ, 0xc0, !PT ;  /* 0x0000001f0a0b7812 */ /* 0x000fc800078ec0ff */
[----:B------:R-:W-:-:S07]  /*0aa0*/  SHF.L.W.U32.HI R22, R12, R11, R22 ;  /* 0x0000000b0c167219 */ /* 0x000fce0000010e16 */
[----:B------:R-:W-:-:S05]  /*0ab0*/  @P0 IMAD.MOV.U32 R13, RZ, RZ, R23 ;  /* 0x000000ffff0d0224 */ /* 0x000fca00078e0017 */
[----:B------:R-:W-:-:S07]  /*0ac0*/  SHF.L.W.U32.HI R12, R13, R11, R12 ;  /* 0x0000000b0d0c7219 */ /* 0x000fce0000010e0c */
.L_x_9:
[----:B------:R-:W-:Y:S05]  /*0ad0*/  BSYNC.RECONVERGENT B1 ;  /* 0x0000000000017941 */ /* 0x000fea0003800200 */
.L_x_8:
[C---:B------:R-:W-:Y:S01]  /*0ae0*/  SHF.L.W.U32.HI R23, R12.reuse, 0x2, R22 ;  /* 0x000000020c177819 */ /* 0x040fe20000010e16 */
[----:B------:R-:W-:Y:S01]  /*0af0*/  UMOV UR4, 0x54442d19 ;  /* 0x54442d1900047882 */ /* 0x000fe20000000000 */
[----:B------:R-:W-:Y:S01]  /*0b00*/  SHF.L.U32 R10, R12, 0x2, RZ ;  /* 0x000000020c0a7819 */ /* 0x000fe200000006ff */
[----:B------:R-:W-:Y:S01]  /*0b10*/  UMOV UR5, 0x3bf921fb ;  /* 0x3bf921fb00057882 */ /* 0x000fe20000000000 */
[----:B------:R-:W-:Y:S02]  /*0b20*/  SHF.R.S32.HI R11, RZ, 0x1f, R23 ;  /* 0x0000001fff0b7819 */ /* 0x000fe40000011417 */
[----:B------:R-:W-:Y:S02]  /*0b30*/  ISETP.GE.AND P0, PT, R0, RZ, PT ;  /* 0x000000ff0000720c */ /* 0x000fe40003f06270 */
[C---:B------:R-:W-:Y:S02]  /*0b40*/  LOP3.LUT R10, R11.reuse, R10, RZ, 0x3c, !PT ;  /* 0x0000000a0b0a7212 */ /* 0x040fe400078e3cff */
[----:B------:R-:W-:-:S02]  /*0b50*/  LOP3.LUT R11, R11, R23, RZ, 0x3c, !PT ;  /* 0x000000170b0b7212 */ /* 0x000fc400078e3cff */
[----:B------:R-:W-:Y:S02]  /*0b60*/  SHF.R.U32.HI R22, RZ, 0x1e, R22 ;  /* 0x0000001eff167819 */ /* 0x000fe40000011616 */
[C---:B------:R-:W-:Y:S02]  /*0b70*/  LOP3.LUT R24, R23.reuse, R0, RZ, 0x3c, !PT ;  /* 0x0000000017187212 */ /* 0x040fe400078e3cff */
[----:B------:R-:W0:Y:S01]  /*0b80*/  I2F.F64.S64 R10, R10 ;  /* 0x0000000a000a7312 */ /* 0x000e220000301c00 */
[----:B------:R-:W-:Y:S02]  /*0b90*/  LEA.HI R22, R23, R22, RZ, 0x1 ;  /* 0x0000001617167211 */ /* 0x000fe400078f08ff */
[----:B------:R-:W-:-:S03]  /*0ba0*/  ISETP.GE.AND P1, PT, R24, RZ, PT ;  /* 0x000000ff1800720c */ /* 0x000fc60003f26270 */
[----:B------:R-:W-:-:S04]  /*0bb0*/  IMAD.MOV R23, RZ, RZ, -R22 ;  /* 0x000000ffff177224 */ /* 0x000fc800078e0a16 */
[----:B------:R-:W-:Y:S01]  /*0bc0*/  @!P0 IMAD.MOV.U32 R22, RZ, RZ, R23 ;  /* 0x000000ffff168224 */ /* 0x000fe200078e0017 */
[----:B0-----:R-:W-:-:S10]  /*0bd0*/  DMUL R12, R10, UR4 ;  /* 0x000000040a0c7c28 */ /* 0x001fd40008000000 */
[----:B------:R-:W0:Y:S02]  /*0be0*/  F2F.F32.F64 R12, R12 ;  /* 0x0000000c000c7310 */ /* 0x000e240000301000 */
[----:B0-----:R-:W-:-:S07]  /*0bf0*/  FSEL R10, -R12, R12, !P1 ;  /* 0x0000000c0c0a7208 */ /* 0x001fce0004800100 */
.L_x_6:
[----:B------:R-:W-:Y:S05]  /*0c00*/  BSYNC.RECONVERGENT B0 ;  /* 0x0000000000007941 */ /* 0x000fea0003800200 */
.L_x_5:
[----:B------:R-:W-:Y:S01]  /*0c10*/  LOP3.LUT R13, R22, 0x1, RZ, 0xc0, !PT ;  /* 0x00000001160d7812 */ /* 0x000fe200078ec0ff */
[----:B------:R-:W-:Y:S02]  /*0c20*/  IMAD.MOV.U32 R23, RZ, RZ, 0x37cbac00 ;  /* 0x37cbac00ff177424 */ /* 0x000fe400078e00ff */
[----:B------:R-:W-:Y:S01]  /*0c30*/  FMUL R11, R10, R10 ;  /* 0x0000000a0a0b7220 */ /* 0x000fe20000400000 */
[----:B------:R-:W-:Y:S01]  /*0c40*/  IADD3 R24, PT, PT, R22, 0x1, RZ ;  /* 0x0000000116187810 */ /* 0x000fe20007ffe0ff */
[----:B------:R-:W-:Y:S01]  /*0c50*/  IMAD.MOV.U32 R25, RZ, RZ, 0x3e2aaaa8 ;  /* 0x3e2aaaa8ff197424 */ /* 0x000fe200078e00ff */
[----:B------:R-:W-:Y:S01]  /*0c60*/  ISETP.NE.U32.AND P0, PT, R13, 0x1, PT ;  /* 0x000000010d00780c */ /* 0x000fe20003f05070 */
[----:B------:R-:W-:Y:S01]  /*0c70*/  FFMA R12, R11, R23, -0.0013887860113754868507 ;  /* 0xbab607ed0b0c7423 */ /* 0x000fe20000000017 */
[----:B------:R-:W-:Y:S01]  /*0c80*/  IMAD.MOV.U32 R13, RZ, RZ, 0x3c0885e4 ;  /* 0x3c0885e4ff0d7424 */ /* 0x000fe200078e00ff */
[----:B------:R-:W-:Y:S01]  /*0c90*/  FSETP.GE.AND P2, PT, |R0|, 105615, PT ;  /* 0x47ce47800000780b */ /* 0x000fe20003f46200 */
[----:B------:R-:W-:Y:S01]  /*0ca0*/  BSSY.RECONVERGENT B0, `(.L_x_10) ;  /* 0x0000069000007945 */ /* 0x000fe20003800200 */
[----:B------:R-:W-:-:S02]  /*0cb0*/  LOP3.LUT P1, RZ, R24, 0x2, RZ, 0xc0, !PT ;  /* 0x0000000218ff7812 */ /* 0x000fc4000782c0ff */
[----:B------:R-:W-:Y:S02]  /*0cc0*/  FSEL R12, R12, -0.00019574658654164522886, P0 ;  /* 0xb94d41530c0c7808 */ /* 0x000fe40000000000 */
[----:B------:R-:W-:Y:S02]  /*0cd0*/  FSEL R22, R13, 0.041666727513074874878, !P0 ;  /* 0x3d2aaabb0d167808 */ /* 0x000fe40004000000 */
[----:B------:R-:W-:Y:S02]  /*0ce0*/  FSEL R10, R10, 1, !P0 ;  /* 0x3f8000000a0a7808 */ /* 0x000fe40004000000 */
[----:B------:R-:W-:Y:S01]  /*0cf0*/  FSEL R25, -R25, -0.4999999701976776123, !P0 ;  /* 0xbeffffff19197808 */ /* 0x000fe20004000100 */
[C---:B------:R-:W-:Y:S02]  /*0d00*/  FFMA R12, R11.reuse, R12, R22 ;  /* 0x0000000c0b0c7223 */ /* 0x040fe40000000016 */
[C---:B------:R-:W-:Y:S02]  /*0d10*/  FFMA R13, R11.reuse, R10, RZ ;  /* 0x0000000a0b0d7223 */ /* 0x040fe400000000ff */
[----:B------:R-:W-:-:S04]  /*0d20*/  FFMA R12, R11, R12, R25 ;  /* 0x0000000c0b0c7223 */ /* 0x000fc80000000019 */
[----:B------:R-:W-:-:S04]  /*0d30*/  FFMA R22, R13, R12, R10 ;  /* 0x0000000c0d167223 */ /* 0x000fc8000000000a */
[----:B------:R-:W-:Y:S01]  /*0d40*/  @P1 FADD R22, RZ, -R22 ;  /* 0x80000016ff161221 */ /* 0x000fe20000000000 */
[----:B------:R-:W-:Y:S06]  /*0d50*/  @!P2 BRA `(.L_x_11) ;  /* 0x000000040074a947 */ /* 0x000fec0003800000 */
[----:B------:R-:W-:-:S13]  /*0d60*/  FSETP.NEU.AND P0, PT, |R0|, +INF , PT ;  /* 0x7f8000000000780b */ /* 0x000fda0003f0d200 */
[----:B------:R-:W-:Y:S01]  /*0d70*/  @!P0 FMUL R21, RZ, R0 ;  /* 0x00000000ff158220 */ /* 0x000fe20000400000 */
[----:B------:R-:W-:Y:S01]  /*0d80*/  @!P0 IMAD.MOV.U32 R20, RZ, RZ, RZ ;  /* 0x000000ffff148224 */ /* 0x000fe200078e00ff */
[----:B------:R-:W-:Y:S06]  /*0d90*/  @!P0 BRA `(.L_x_11) ;  /* 0x0000000400648947 */ /* 0x000fec0003800000 */
[----:B------:R-:W-:Y:S01]  /*0da0*/  IMAD.SHL.U32 R10, R0, 0x100, RZ ;  /* 0x00000100000a7824 */ /* 0x000fe200078e00ff */
[----:B------:R-:W-:Y:S01]  /*0db0*/  CS2R R20, SRZ ;  /* 0x0000000000147805 */ /* 0x000fe2000001ff00 */
[----:B------:R-:W0:Y:S03]  /*0dc0*/  LDCU.64 UR8, c[0x4][URZ] ;  /* 0x01000000ff0877ac */ /* 0x000e260008000a00 */
[----:B------:R-:W-:Y:S01]  /*0dd0*/  LOP3.LUT R25, R10, 0x80000000, RZ, 0xfc, !PT ;  /* 0x800000000a197812 */ /* 0x000fe200078efcff */
[----:B------:R-:W-:Y:S01]  /*0de0*/  UMOV UR5, URZ ;  /* 0x000000ff00057c82 */ /* 0x000fe20008000000 */
[----:B------:R-:W-:-:S05]  /*0df0*/  UMOV UR4, URZ ;  /* 0x000000ff00047c82 */ /* 0x000fca0008000000 */
.L_x_12:
        /* <DEDUP_REMOVED lines=11> */
[----:B------:R-:W-:-:S02]  /*0eb0*/  ISETP.EQ.AND P4, PT, R20, 0x10, PT ;  /* 0x000000101400780c */ /* 0x000fc40003f82270 */
[C---:B------:R-:W-:Y:S01]  /*0ec0*/  ISETP.EQ.AND P5, PT, R20.reuse, 0x14, PT ;  /* 0x000000141400780c */ /* 0x040fe20003fa2270 */
[----:B------:R-:W-:Y:S02]  /*0ed0*/  VIADD R20, R20, 0x4 ;  /* 0x0000000414147836 */ /* 0x000fe40000000000 */
[----:B--2---:R-:W-:-:S03]  /*0ee0*/  IMAD.WIDE.U32 R12, R10, R25, RZ ;  /* 0x000000190a0c7225 */ /* 0x004fc600078e00ff */
[----:B------:R-:W-:-:S04]  /*0ef0*/  IADD3 R12, P6, PT, R12, R21, RZ ;  /* 0x000000150c0c7210 */ /* 0x000fc80007fde0ff */
[----:B------:R-:W-:Y:S01]  /*0f00*/  IADD3.X R21, PT, PT, R13, UR5, RZ, P6, !PT ;  /* 0x000000050d157c10 */ /* 0x000fe2000b7fe4ff */
[--C-:B------:R-:W-:Y:S01]  /*0f10*/  @P0 IMAD.MOV.U32 R14, RZ, RZ, R12.reuse ;  /* 0x000000ffff0e0224 */ /* 0x100fe200078e000c */
[----:B------:R-:W-:Y:S01]  /*0f20*/  @P4 MOV R18, R12 ;  /* 0x0000000c00124202 */ /* 0x000fe20000000f00 */
[--C-:B------:R-:W-:Y:S02]  /*0f30*/  @P1 IMAD.MOV.U32 R15, RZ, RZ, R12.reuse ;  /* 0x000000ffff0f1224 */ /* 0x100fe400078e000c */
[--C-:B------:R-:W-:Y:S02]  /*0f40*/  @P2 IMAD.MOV.U32 R16, RZ, RZ, R12.reuse ;  /* 0x000000ffff102224 */ /* 0x100fe400078e000c */
[--C-:B------:R-:W-:Y:S02]  /*0f50*/  @P3 IMAD.MOV.U32 R17, RZ, RZ, R12.reuse ;  /* 0x000000ffff113224 */ /* 0x100fe400078e000c */
[----:B------:R-:W-:Y:S01]  /*0f60*/  @P5 IMAD.MOV.U32 R19, RZ, RZ, R12 ;  /* 0x000000ffff135224 */ /* 0x000fe200078e000c */
[----:B------:R-:W-:Y:S06]  /*0f70*/  BRA.U UP0, `(.L_x_12) ;  /* 0xfffffffd00a07547 */ /* 0x000fec000b83ffff */
[----:B------:R-:W-:Y:S01]  /*0f80*/  SHF.R.U32.HI R12, RZ, 0x17, R0 ;  /* 0x00000017ff0c7819 */ /* 0x000fe20000011600 */
[----:B------:R-:W-:Y:S03]  /*0f90*/  BSSY.RECONVERGENT B1, `(.L_x_13) ;  /* 0x0000027000017945 */ /* 0x000fe60003800200 */
[C---:B------:R-:W-:Y:S02]  /*0fa0*/  LOP3.LUT R10, R12.reuse, 0xe0, RZ, 0xc0, !PT ;  /* 0x000000e00c0a7812 */ /* 0x040fe400078ec0ff */
[----:B------:R-:W-:-:S03]  /*0fb0*/  LOP3.LUT P6, RZ, R12, 0x1f, RZ, 0xc0, !PT ;  /* 0x0000001f0cff7812 */ /* 0x000fc600078cc0ff */
[----:B------:R-:W-:-:S05]  /*0fc0*/  VIADD R10, R10, 0xffffff80 ;  /* 0xffffff800a0a7836 */ /* 0x000fca0000000000 */
[----:B------:R-:W-:-:S05]  /*0fd0*/  SHF.R.U32.HI R10, RZ, 0x5, R10 ;  /* 0x00000005ff0a7819 */ /* 0x000fca000001160a */
[----:B------:R-:W-:-:S05]  /*0fe0*/  IMAD.U32 R13, R10, -0x4, RZ ;  /* 0xfffffffc0a0d7824 */ /* 0x000fca00078e00ff */
[C---:B------:R-:W-:Y:S02]  /*0ff0*/  ISETP.EQ.AND P3, PT, R13.reuse, -0x18, PT ;  /* 0xffffffe80d00780c */ /* 0x040fe40003f62270 */
[C---:B------:R-:W-:Y:S02]  /*1000*/  ISETP.EQ.AND P4, PT, R13.reuse, -0x14, PT ;  /* 0xffffffec0d00780c */ /* 0x040fe40003f82270 */
[C---:B------:R-:W-:Y:S02]  /*1010*/  ISETP.EQ.AND P2, PT, R13.reuse, -0x10, PT ;  /* 0xfffffff00d00780c */ /* 0x040fe40003f42270 */
[C---:B------:R-:W-:Y:S02]  /*1020*/  ISETP.EQ.AND P1, PT, R13.reuse, -0xc, PT ;  /* 0xfffffff40d00780c */ /* 0x040fe40003f22270 */
[C---:B------:R-:W-:Y:S02]  /*1030*/  ISETP.EQ.AND P0, PT, R13.reuse, -0x8, PT ;  /* 0xfffffff80d00780c */ /* 0x040fe40003f02270 */
[----:B------:R-:W-:-:S03]  /*1040*/  ISETP.EQ.AND P5, PT, R13, RZ, PT ;  /* 0x000000ff0d00720c */ /* 0x000fc60003fa2270 */
[----:B------:R-:W-:Y:S02]  /*1050*/  @P3 MOV R10, R14 ;  /* 0x0000000e000a3202 */ /* 0x000fe40000000f00 */
[C---:B------:R-:W-:Y:S01]  /*1060*/  ISETP.EQ.AND P3, PT, R13.reuse, -0x4, PT ;  /* 0xfffffffc0d00780c */ /* 0x040fe20003f62270 */
[----:B------:R-:W-:Y:S02]  /*1070*/  @P4 IMAD.MOV.U32 R11, RZ, RZ, R14 ;  /* 0x000000ffff0b4224 */ /* 0x000fe400078e000e */
[--C-:B------:R-:W-:Y:S01]  /*1080*/  @P4 IMAD.MOV.U32 R10, RZ, RZ, R15.reuse ;  /* 0x000000ffff0a4224 */ /* 0x100fe200078e000f */
[----:B------:R-:W-:Y:S01]  /*1090*/  ISETP.EQ.AND P4, PT, R13, 0x4, PT ;  /* 0x000000040d00780c */ /* 0x000fe20003f82270 */
[----:B------:R-:W-:Y:S01]  /*10a0*/  @P2 IMAD.MOV.U32 R11, RZ, RZ, R15 ;  /* 0x000000ffff0b2224 */ /* 0x000fe200078e000f */
[----:B------:R-:W-:Y:S01]  /*10b0*/  @P1 MOV R11, R16 ;  /* 0x00000010000b1202 */ /* 0x000fe20000000f00 */
[----:B------:R-:W-:Y:S02]  /*10c0*/  @P2 IMAD.MOV.U32 R10, RZ, RZ, R16 ;  /* 0x000000ffff0a2224 */ /* 0x000fe400078e0010 */
[----:B------:R-:W-:-:S02]  /*10d0*/  @P1 IMAD.MOV.U32 R10, RZ, RZ, R17 ;  /* 0x000000ffff0a1224 */ /* 0x000fc400078e0011 */
[----:B------:R-:W-:Y:S02]  /*10e0*/  @P0 IMAD.MOV.U32 R11, RZ, RZ, R17 ;  /* 0x000000ffff0b0224 */ /* 0x000fe400078e0011 */
[--C-:B------:R-:W-:Y:S01]  /*10f0*/  @P0 IMAD.MOV.U32 R10, RZ, RZ, R18.reuse ;  /* 0x000000ffff0a0224 */ /* 0x100fe200078e0012 */
[----:B------:R-:W-:Y:S01]  /*1100*/  @P3 MOV R10, R19 ;  /* 0x00000013000a3202 */ /* 0x000fe20000000f00 */
[----:B------:R-:W-:Y:S02]  /*1110*/  @P3 IMAD.MOV.U32 R11, RZ, RZ, R18 ;  /* 0x000000ffff0b3224 */ /* 0x000fe400078e0012 */
[----:B------:R-:W-:Y:S02]  /*1120*/  @P5 IMAD.MOV.U32 R11, RZ, RZ, R19 ;  /* 0x000000ffff0b5224 */ /* 0x000fe400078e0013 */
[--C-:B------:R-:W-:Y:S02]  /*1130*/  @P5 IMAD.MOV.U32 R10, RZ, RZ, R21.reuse ;  /* 0x000000ffff0a5224 */ /* 0x100fe400078e0015 */
[----:B------:R-:W-:Y:S01]  /*1140*/  @P4 IMAD.MOV.U32 R11, RZ, RZ, R21 ;  /* 0x000000ffff0b4224 */ /* 0x000fe200078e0015 */
[----:B------:R-:W-:Y:S06]  /*1150*/  @!P6 BRA `(.L_x_14) ;  /* 0x000000000028e947 */ /* 0x000fec0003800000 */
[----:B------:R-:W-:Y:S01]  /*1160*/  @P1 MOV R14, R15 ;  /* 0x0000000f000e1202 */ /* 0x000fe20000000f00 */
[----:B------:R-:W-:Y:S01]  /*1170*/  @P0 IMAD.MOV.U32 R14, RZ, RZ, R16 ;  /* 0x000000ffff0e0224 */ /* 0x000fe200078e0010 */
[----:B------:R-:W-:Y:S01]  /*1180*/  ISETP.EQ.AND P0, PT, R13, 0x8, PT ;  /* 0x000000080d00780c */ /* 0x000fe20003f02270 */
[----:B------:R-:W-:Y:S01]  /*1190*/  @P3 IMAD.MOV.U32 R14, RZ, RZ, R17 ;  /* 0x000000ffff0e3224 */ /* 0x000fe200078e0011 */
[----:B------:R-:W-:Y:S01]  /*11a0*/  LOP3.LUT R12, R12, 0x1f, RZ, 0xc0, !PT ;  /* 0x0000001f0c0c7812 */ /* 0x000fe200078ec0ff */
[----:B------:R-:W-:Y:S01]  /*11b0*/  @P5 IMAD.MOV.U32 R14, RZ, RZ, R18 ;  /* 0x000000ffff0e5224 */ /* 0x000fe200078e0012 */
[----:B------:R-:W-:Y:S02]  /*11c0*/  @P4 MOV R14, R19 ;  /* 0x00000013000e4202 */ /* 0x000fe40000000f00 */
[----:B------:R-:W-:-:S07]  /*11d0*/  SHF.L.W.U32.HI R10, R11, R12, R10 ;  /* 0x0000000c0b0a7219 */ /* 0x000fce0000010e0a */
[----:B------:R-:W-:-:S05]  /*11e0*/  @P0 IMAD.MOV.U32 R14, RZ, RZ, R21 ;  /* 0x000000ffff0e0224 */ /* 0x000fca00078e0015 */
[----:B------:R-:W-:-:S07]  /*11f0*/  SHF.L.W.U32.HI R11, R14, R12, R11 ;  /* 0x0000000c0e0b7219 */ /* 0x000fce0000010e0b */
.L_x_14:
[----:B------:R-:W-:Y:S05]  /*1200*/  BSYNC.RECONVERGENT B1 ;  /* 0x0000000000017941 */ /* 0x000fea0003800200 */
.L_x_13:
[C-C-:B------:R-:W-:Y:S01]  /*1210*/  SHF.L.W.U32.HI R17, R11.reuse, 0x2, R10.reuse ;  /* 0x000000020b117819 */ /* 0x140fe20000010e0a */
[----:B------:R-:W-:Y:S01]  /*1220*/  IMAD.SHL.U32 R11, R11, 0x4, RZ ;  /* 0x000000040b0b7824 */ /* 0x000fe200078e00ff */
[----:B------:R-:W-:Y:S01]  /*1230*/  UMOV UR4, 0x54442d19 ;  /* 0x54442d1900047882 */ /* 0x000fe20000000000 */
[----:B------:R-:W-:Y:S01]  /*1240*/  UMOV UR5, 0x3bf921fb ;  /* 0x3bf921fb00057882 */ /* 0x000fe20000000000 */
[----:B------:R-:W-:Y:S02]  /*1250*/  SHF.R.S32.HI R14, RZ, 0x1f, R17 ;  /* 0x0000001fff0e7819 */ /* 0x000fe40000011411 */
[----:B------:R-:W-:Y:S02]  /*1260*/  SHF.R.U32.HI R10, RZ, 0x1e, R10 ;  /* 0x0000001eff0a7819 */ /* 0x000fe4000001160a */
[C---:B------:R-:W-:Y:S02]  /*1270*/  LOP3.LUT R12, R14.reuse, R11, RZ, 0x3c, !PT ;  /* 0x0000000b0e0c7212 */ /* 0x040fe400078e3cff */
[----:B------:R-:W-:-:S02]  /*1280*/  LOP3.LUT R13, R14, R17, RZ, 0x3c, !PT ;  /* 0x000000110e0d7212 */ /* 0x000fc400078e3cff */
[----:B------:R-:W-:Y:S02]  /*1290*/  ISETP.GE.AND P1, PT, R0, RZ, PT ;  /* 0x000000ff0000720c */ /* 0x000fe40003f26270 */
[C---:B------:R-:W-:Y:S02]  /*12a0*/  LOP3.LUT R0, R17.reuse, R0, RZ, 0x3c, !PT ;  /* 0x0000000011007212 */ /* 0x040fe400078e3cff */
[----:B------:R-:W0:Y:S01]  /*12b0*/  I2F.F64.S64 R12, R12 ;  /* 0x0000000c000c7312 */ /* 0x000e220000301c00 */
[----:B------:R-:W-:Y:S02]  /*12c0*/  LEA.HI R20, R17, R10, RZ, 0x1 ;  /* 0x0000000a11147211 */ /* 0x000fe400078f08ff */
[----:B------:R-:W-:-:S03]  /*12d0*/  ISETP.GE.AND P0, PT, R0, RZ, PT ;  /* 0x000000ff0000720c */ /* 0x000fc60003f06270 */
[----:B------:R-:W-:-:S05]  /*12e0*/  IMAD.MOV R0, RZ, RZ, -R20 ;  /* 0x000000ffff007224 */ /* 0x000fca00078e0a14 */
[----:B------:R-:W-:Y:S01]  /*12f0*/  @!P1 MOV R20, R0 ;  /* 0x0000000000149202 */ /* 0x000fe20000000f00 */
[----:B0-----:R-:W-:-:S10]  /*1300*/  DMUL R14, R12, UR4 ;  /* 0x000000040c0e7c28 */ /* 0x001fd40008000000 */
[----:B------:R-:W0:Y:S02]  /*1310*/  F2F.F32.F64 R14, R14 ;  /* 0x0000000e000e7310 */ /* 0x000e240000301000 */
[----:B0-----:R-:W-:-:S07]  /*1320*/  FSEL R21, -R14, R14, !P0 ;  /* 0x0000000e0e157208 */ /* 0x001fce0004000100 */
.L_x_11:
[----:B------:R-:W-:Y:S05]  /*1330*/  BSYNC.RECONVERGENT B0 ;  /* 0x0000000000007941 */ /* 0x000fea0003800200 */
.L_x_10:
[----:B------:R-:W-:Y:S01]  /*1340*/  FMUL R12, R21, R21 ;  /* 0x00000015150c7220 */ /* 0x000fe20000400000 */
[----:B------:R-:W-:Y:S01]  /*1350*/  LOP3.LUT R0, R20, 0x1, RZ, 0xc0, !PT ;  /* 0x0000000114007812 */ /* 0x000fe200078ec0ff */
[----:B------:R-:W-:Y:S01]  /*1360*/  IMAD.MOV.U32 R11, RZ, RZ, 0x3d2aaabb ;  /* 0x3d2aaabbff0b7424 */ /* 0x000fe200078e00ff */
[----:B------:R-:W0:Y:S01]  /*1370*/  LDCU UR4, c[0x0][0x3b8] ;  /* 0x00007700ff0477ac */ /* 0x000e220008000800 */
[----:B------:R-:W-:Y:S01]  /*1380*/  FFMA R23, R12, R23, -0.0013887860113754868507 ;  /* 0xbab607ed0c177423 */ /* 0x000fe20000000017 */
[----:B------:R-:W-:Y:S01]  /*1390*/  ISETP.NE.U32.AND P0, PT, R0, 0x1, PT ;  /* 0x000000010000780c */ /* 0x000fe20003f05070 */
[----:B------:R-:W-:Y:S01]  /*13a0*/  IMAD.MOV.U32 R13, RZ, RZ, 0x3effffff ;  /* 0x3effffffff0d7424 */ /* 0x000fe200078e00ff */
[----:B------:R-:W-:Y:S02]  /*13b0*/  LOP3.LUT P1, RZ, R20, 0x2, RZ, 0xc0, !PT ;  /* 0x0000000214ff7812 */ /* 0x000fe4000782c0ff */
[----:B------:R-:W-:Y:S02]  /*13c0*/  FSEL R23, R23, -0.00019574658654164522886, !P0 ;  /* 0xb94d415317177808 */ /* 0x000fe40004000000 */
[----:B------:R-:W-:-:S02]  /*13d0*/  FSEL R11, R11, 0.0083327032625675201416, !P0 ;  /* 0x3c0885e40b0b7808 */ /* 0x000fc40004000000 */
[----:B------:R-:W-:Y:S02]  /*13e0*/  FSEL R13, -R13, -0.16666662693023681641, !P0 ;  /* 0xbe2aaaa80d0d7808 */ /* 0x000fe40004000100 */
[----:B------:R-:W-:Y:S01]  /*13f0*/  FSEL R0, R21, 1, P0 ;  /* 0x3f80000015007808 */ /* 0x000fe20000000000 */
[C---:B------:R-:W-:Y:S02]  /*1400*/  FFMA R23, R12.reuse, R23, R11 ;  /* 0x000000170c177223 */ /* 0x040fe4000000000b */
[----:B------:R-:W1:Y:S02]  /*1410*/  LDC.64 R10, c[0x0][0x390] ;  /* 0x0000e400ff0a7b82 */ /* 0x000e640000000a00 */
[C---:B------:R-:W-:Y:S01]  /*1420*/  FFMA R23, R12.reuse, R23, R13 ;  /* 0x000000170c177223 */ /* 0x040fe2000000000d */
[----:B------:R-:W-:Y:S01]  /*1430*/  FFMA R13, R12, R0, RZ ;  /* 0x000000000c0d7223 */ /* 0x000fe200000000ff */
[----:B0-----:R-:W-:-:S03]  /*1440*/  IMAD R8, R9, UR4, R8 ;  /* 0x0000000409087c24 */ /* 0x001fc6000f8e0208 */
[----:B------:R-:W-:-:S04]  /*1450*/  FFMA R0, R13, R23, R0 ;  /* 0x000000170d007223 */ /* 0x000fc80000000000 */
[----:B------:R-:W-:-:S04]  /*1460*/  @P1 FADD R0, RZ, -R0 ;  /* 0x80000000ff001221 */ /* 0x000fc80000000000 */
[-C--:B-----5:R-:W-:Y:S01]  /*1470*/  FMUL R12, R6, R0.reuse ;  /* 0x00000000060c7220 */ /* 0x0a0fe20000400000 */
[-C--:B------:R-:W-:Y:S01]  /*1480*/  FMUL R14, R4, R0.reuse ;  /* 0x00000000040e7220 */ /* 0x080fe20000400000 */
[-C--:B------:R-:W-:Y:S01]  /*1490*/  FMUL R9, R7, R0.reuse ;  /* 0x0000000007097220 */ /* 0x080fe20000400000 */
[----:B------:R-:W-:Y:S01]  /*14a0*/  FMUL R13, R5, R0 ;  /* 0x00000000050d7220 */ /* 0x000fe20000400000 */
[-C--:B------:R-:W-:Y:S01]  /*14b0*/  FFMA R12, R7, R22.reuse, -R12 ;  /* 0x00000016070c7223 */ /* 0x080fe2000000080c */
[-C--:B------:R-:W-:Y:S01]  /*14c0*/  FFMA R5, R5, R22.reuse, -R14 ;  /* 0x0000001605057223 */ /* 0x080fe2000000080e */
[-C--:B------:R-:W-:Y:S01]  /*14d0*/  FFMA R6, R6, R22.reuse, R9 ;  /* 0x0000001606067223 */ /* 0x080fe20000000009 */
[----:B------:R-:W-:Y:S01]  /*14e0*/  FFMA R13, -R4, R22, -R13 ;  /* 0x00000016040d7223 */ /* 0x000fe2000000090d */
[----:B------:R-:W-:Y:S01]  /*14f0*/  FMUL R7, R3, R3 ;  /* 0x0000000303077220 */ /* 0x000fe20000400000 */
[----:B------:R-:W-:Y:S01]  /*1500*/  FADD R5, R12, R5 ;  /* 0x000000050c057221 */ /* 0x000fe20000000000 */
[----:B-1----:R-:W-:-:S04]  /*1510*/  IMAD.WIDE R10, R8, 0x4, R10 ;  /* 0x00000004080a7825 */ /* 0x002fc800078e020a */
[----:B------:R-:W-:Y:S01]  /*1520*/  FADD R6, R6, R13 ;  /* 0x0000000d06067221 */ /* 0x000fe20000000000 */
[----:B------:R-:W-:Y:S01]  /*1530*/  FFMA R7, R2, R2, R7 ;  /* 0x0000000202077223 */ /* 0x000fe20000000007 */
[----:B------:R0:W-:Y:S04]  /*1540*/  STG.E desc[UR6][R10.64], R5 ;  /* 0x000000050a007986 */ /* 0x0001e8000c101906 */
[----:B------:R-:W-:Y:S01]  /*1550*/  FSETP.GT.AND P0, PT, R7, RZ, PT ;  /* 0x000000ff0700720b */ /* 0x000fe20003f04000 */
[----:B------:R0:W-:-:S12]  /*1560*/  STG.E desc[UR6][R10.64+0x4], R6 ;  /* 0x000004060a007986 */ /* 0x0001d8000c101906 */
[----:B0-----:R-:W-:Y:S05]  /*1570*/  @!P0 BRA `(.L_x_15) ;  /* 0x0000000000ac8947 */ /* 0x001fea0003800000 */
[----:B------:R-:W-:Y:S01]  /*1580*/  VIADD R0, R7, 0xf3000000 ;  /* 0xf300000007007836 */ /* 0x000fe20000000000 */
[----:B------:R0:W1:Y:S01]  /*1590*/  MUFU.RSQ R4, R7 ;  /* 0x0000000700047308 */ /* 0x0000620000001400 */
[----:B------:R-:W-:Y:S03]  /*15a0*/  BSSY.RECONVERGENT B0, `(.L_x_16) ;  /* 0x000000b000007945 */ /* 0x000fe60003800200 */
[----:B------:R-:W-:-:S13]  /*15b0*/  ISETP.GT.U32.AND P0, PT, R0, 0x727fffff, PT ;  /* 0x727fffff0000780c */ /* 0x000fda0003f04070 */
[----:B01----:R-:W-:Y:S05]  /*15c0*/  @!P0 BRA `(.L_x_17) ;  /* 0x0000000000108947 */ /* 0x003fea0003800000 */
[----:B------:R-:W-:-:S07]  /*15d0*/  MOV R12, 0x15f0 ;  /* 0x000015f0000c7802 */ /* 0x000fce0000000f00 */
[----:B------:R-:W-:Y:S05]  /*15e0*/  CALL.REL.NOINC `($__internal_1_$__cuda_sm20_sqrt_rn_f32_slowpath) ;  /* 0x0000000400847944 */ /* 0x000fea0003c00000 */
[----:B------:R-:W-:Y:S01]  /*15f0*/  MOV R0, R4 ;  /* 0x0000000400007202 */ /* 0x000fe20000000f00 */
[----:B------:R-:W-:Y:S06]  /*1600*/  BRA `(.L_x_18) ;  /* 0x0000000000107947 */ /* 0x000fec0003800000 */
.L_x_17:
[----:B------:R-:W-:Y:S01]  /*1610*/  FMUL.FTZ R0, R7, R4 ;  /* 0x0000000407007220 */ /* 0x000fe20000410000 */
[----:B------:R-:W-:-:S03]  /*1620*/  FMUL.FTZ R4, R4, 0.5 ;  /* 0x3f00000004047820 */ /* 0x000fc60000410000 */
[----:B------:R-:W-:-:S04]  /*1630*/  FFMA R7, -R0, R0, R7 ;  /* 0x0000000000077223 */ /* 0x000fc80000000107 */
[----:B------:R-:W-:-:S07]  /*1640*/  FFMA R0, R7, R4, R0 ;  /* 0x0000000407007223 */ /* 0x000fce0000000000 */
.L_x_18:
[----:B------:R-:W-:Y:S05]  /*1650*/  BSYNC.RECONVERGENT B0 ;  /* 0x0000000000007941 */ /* 0x000fea0003800200 */
.L_x_16:
[----:B------:R-:W-:Y:S01]  /*1660*/  VIADD R4, R0, 0x1800000 ;  /* 0x0180000000047836 */ /* 0x000fe20000000000 */
[----:B------:R-:W-:Y:S04]  /*1670*/  BSSY.RECONVERGENT B0, `(.L_x_19) ;  /* 0x000000c000007945 */ /* 0x000fe80003800200 */
[----:B------:R-:W-:-:S04]  /*1680*/  LOP3.LUT R4, R4, 0x7f800000, RZ, 0xc0, !PT ;  /* 0x7f80000004047812 */ /* 0x000fc800078ec0ff */
[----:B------:R-:W-:-:S13]  /*1690*/  ISETP.GT.U32.AND P0, PT, R4, 0x1ffffff, PT ;  /* 0x01ffffff0400780c */ /* 0x000fda0003f04070 */
[----:B------:R-:W-:Y:S05]  /*16a0*/  @P0 BRA `(.L_x_20) ;  /* 0x0000000000100947 */ /* 0x000fea0003800000 */
[----:B------:R-:W-:-:S07]  /*16b0*/  MOV R10, 0x16d0 ;  /* 0x000016d0000a7802 */ /* 0x000fce0000000f00 */
[----:B------:R-:W-:Y:S05]  /*16c0*/  CALL.REL.NOINC `($__internal_0_$__cuda_sm20_rcp_rn_f32_slowpath) ;  /* 0x00000000007c7944 */ /* 0x000fea0003c00000 */
[----:B------:R-:W-:Y:S01]  /*16d0*/  IMAD.MOV.U32 R4, RZ, RZ, R7 ;  /* 0x000000ffff047224 */ /* 0x000fe200078e0007 */
[----:B------:R-:W-:Y:S06]  /*16e0*/  BRA `(.L_x_21) ;  /* 0x0000000000107947 */ /* 0x000fec0003800000 */
.L_x_20:
[----:B------:R-:W0:Y:S02]  /*16f0*/  MUFU.RCP R7, R0 ;  /* 0x0000000000077308 */ /* 0x000e240000001000 */
[----:B0-----:R-:W-:-:S04]  /*1700*/  FFMA R4, R7, R0, -1 ;  /* 0xbf80000007047423 */ /* 0x001fc80000000000 */
[----:B------:R-:W-:-:S04]  /*1710*/  FADD.FTZ R4, -R4, -RZ ;  /* 0x800000ff04047221 */ /* 0x000fc80000010100 */
[----:B------:R-:W-:-:S07]  /*1720*/  FFMA R4, R7, R4, R7 ;  /* 0x0000000407047223 */ /* 0x000fce0000000007 */
.L_x_21:
[----:B------:R-:W-:Y:S05]  /*1730*/  BSYNC.RECONVERGENT B0 ;  /* 0x0000000000007941 */ /* 0x000fea0003800200 */
.L_x_19:
[----:B------:R-:W0:Y:S01]  /*1740*/  LDC.64 R10, c[0x0][0x398] ;  /* 0x0000e600ff0a7b82 */ /* 0x000e220000000a00 */
[C---:B------:R-:W-:Y:S01]  /*1750*/  FMUL R0, R4.reuse, R2 ;  /* 0x0000000204007220 */ /* 0x040fe20000400000 */
[----:B------:R-:W-:-:S03]  /*1760*/  FMUL R4, R4, R3 ;  /* 0x0000000304047220 */ /* 0x000fc60000400000 */
[----:B------:R-:W-:-:S03]  /*1770*/  FMUL R7, R6, -R0 ;  /* 0x8000000006077220 */ /* 0x000fc60000400000 */
[----:B------:R-:W1:Y:S01]  /*1780*/  LDC.64 R12, c[0x0][0x3a0] ;  /* 0x0000e800ff0c7b82 */ /* 0x000e620000000a00 */
[----:B0-----:R-:W-:-:S04]  /*1790*/  IMAD.WIDE R2, R8, 0x4, R10 ;  /* 0x0000000408027825 */ /* 0x001fc800078e020a */
[C---:B------:R-:W-:Y:S01]  /*17a0*/  FMUL R11, R5.reuse, R0 ;  /* 0x00000000050b7220 */ /* 0x040fe20000400000 */
[----:B------:R-:W-:Y:S01]  /*17b0*/  FMUL R5, R5, R4 ;  /* 0x0000000405057220 */ /* 0x000fe20000400000 */
[----:B------:R-:W-:Y:S01]  /*17c0*/  STG.E desc[UR6][R2.64], R7 ;  /* 0x0000000702007986 */ /* 0x000fe2000c101906 */
[----:B-1----:R-:W-:-:S04]  /*17d0*/  IMAD.WIDE R8, R8, 0x4, R12 ;  /* 0x0000000408087825 */ /* 0x002fc800078e020c */
[----:B------:R-:W-:Y:S01]  /*17e0*/  FMUL R13, R6, -R4 ;  /* 0x80000004060d7220 */ /* 0x000fe20000400000 */
[----:B------:R-:W-:Y:S04]  /*17f0*/  STG.E desc[UR6][R2.64+0x4], R11 ;  /* 0x0000040b02007986 */ /* 0x000fe8000c101906 */
[----:B------:R-:W-:Y:S04]  /*1800*/  STG.E desc[UR6][R8.64], R13 ;  /* 0x0000000d08007986 */ /* 0x000fe8000c101906 */
[----:B------:R-:W-:Y:S01]  /*1810*/  STG.E desc[UR6][R8.64+0x4], R5 ;  /* 0x0000040508007986 */ /* 0x000fe2000c101906 */
[----:B------:R-:W-:Y:S05]  /*1820*/  EXIT ;  /* 0x000000000000794d */ /* 0x000fea0003800000 */
.L_x_15:
[----:B------:R-:W0:Y:S08]  /*1830*/  LDC.64 R2, c[0x0][0x3a0] ;  /* 0x0000e800ff027b82 */ /* 0x000e300000000a00 */
[----:B------:R-:W1:Y:S01]  /*1840*/  LDC.64 R4, c[0x0][0x398] ;  /* 0x0000e600ff047b82 */ /* 0x000e620000000a00 */
[----:B0-----:R-:W-:-:S05]  /*1850*/  IMAD.WIDE R2, R8, 0x4, R2 ;  /* 0x0000000408027825 */ /* 0x001fca00078e0202 */
[----:B------:R-:W-:Y:S01]  /*1860*/  STG.E desc[UR6][R2.64+0x4], RZ ;  /* 0x000004ff02007986 */ /* 0x000fe2000c101906 */
[----:B-1----:R-:W-:-:S03]  /*1870*/  IMAD.WIDE R4, R8, 0x4, R4 ;  /* 0x0000000408047825 */ /* 0x002fc600078e0204 */
[----:B------:R-:W-:Y:S04]  /*1880*/  STG.E desc[UR6][R2.64], RZ ;  /* 0x000000ff02007986 */ /* 0x000fe8000c101906 */
[----:B------:R-:W-:Y:S04]  /*1890*/  STG.E desc[UR6][R4.64+0x4], RZ ;  /* 0x000004ff04007986 */ /* 0x000fe8000c101906 */
[----:B------:R-:W-:Y:S01]  /*18a0*/  STG.E desc[UR6][R4.64], RZ ;  /* 0x000000ff04007986 */ /* 0x000fe2000c101906 */
[----:B------:R-:W-:Y:S05]  /*18b0*/  EXIT ;  /* 0x000000000000794d */ /* 0x000fea0003800000 */
        .weak           $__internal_0_$__cuda_sm20_rcp_rn_f32_slowpath
        .type           $__internal_0_$__cuda_sm20_rcp_rn_f32_slowpath,@function
        .size           $__internal_0_$__cuda_sm20_rcp_rn_f32_slowpath,($__internal_1_$__cuda_sm20_sqrt_rn_f32_slowpath - $__internal_0_$__cuda_sm20_rcp_rn_f32_slowpath)
$__internal_0_$__cuda_sm20_rcp_rn_f32_slowpath:
[----:B------:R-:W-:Y:S01]  /*18c0*/  IMAD.SHL.U32 R4, R0, 0x2, RZ ;  /* 0x0000000200047824 */ /* 0x000fe200078e00ff */
[----:B------:R-:W-:Y:S04]  /*18d0*/  BSSY.RECONVERGENT B1, `(.L_x_22) ;  /* 0x0000030000017945 */ /* 0x000fe80003800200 */
[----:B------:R-:W-:-:S04]  /*18e0*/  SHF.R.U32.HI R11, RZ, 0x18, R4 ;  /* 0x00000018ff0b7819 */ /* 0x000fc80000011604 */
[----:B------:R-:W-:-:S13]  /*18f0*/  ISETP.NE.U32.AND P0, PT, R11, RZ, PT ;  /* 0x000000ff0b00720c */ /* 0x000fda0003f05070 */
[----:B------:R-:W-:Y:S05]  /*1900*/  @P0 BRA `(.L_x_23) ;  /* 0x0000000000280947 */ /* 0x000fea0003800000 */
[----:B------:R-:W-:-:S04]  /*1910*/  SHF.L.U32 R4, R0, 0x1, RZ ;  /* 0x0000000100047819 */ /* 0x000fc800000006ff */
[----:B------:R-:W-:-:S13]  /*1920*/  ISETP.NE.AND P0, PT, R4, RZ, PT ;  /* 0x000000ff0400720c */ /* 0x000fda0003f05270 */
[----:B------:R-:W-:Y:S01]  /*1930*/  @P0 FFMA R9, R0, 1.84467440737095516160e+19, RZ ;  /* 0x5f80000000090823 */ /* 0x000fe200000000ff */
[----:B------:R-:W-:Y:S08]  /*1940*/  @!P0 MUFU.RCP R7, R0 ;  /* 0x0000000000078308 */ /* 0x000ff00000001000 */
[----:B------:R-:W0:Y:S02]  /*1950*/  @P0 MUFU.RCP R4, R9 ;  /* 0x0000000900040308 */ /* 0x000e240000001000 */
[----:B0-----:R-:W-:-:S04]  /*1960*/  @P0 FFMA R11, R9, R4, -1 ;  /* 0xbf800000090b0423 */ /* 0x001fc80000000004 */
[----:B------:R-:W-:-:S04]  /*1970*/  @P0 FADD.FTZ R11, -R11, -RZ ;  /* 0x800000ff0b0b0221 */ /* 0x000fc80000010100 */
[----:B------:R-:W-:-:S04]  /*1980*/  @P0 FFMA R4, R4, R11, R4 ;  /* 0x0000000b04040223 */ /* 0x000fc80000000004 */
[----:B------:R-:W-:Y:S01]  /*1990*/  @P0 FFMA R7, R4, 1.84467440737095516160e+19, RZ ;  /* 0x5f80000004070823 */ /* 0x000fe200000000ff */
[----:B------:R-:W-:Y:S06]  /*19a0*/  BRA `(.L_x_24) ;  /* 0x0000000000887947 */ /* 0x000fec0003800000 */
.L_x_23:
[----:B------:R-:W-:-:S05]  /*19b0*/  VIADD R13, R11, 0xffffff03 ;  /* 0xffffff030b0d7836 */ /* 0x000fca0000000000 */
[----:B------:R-:W-:-:S13]  /*19c0*/  ISETP.GT.U32.AND P0, PT, R13, 0x1, PT ;  /* 0x000000010d00780c */ /* 0x000fda0003f04070 */
[----:B------:R-:W-:Y:S05]  /*19d0*/  @P0 BRA `(.L_x_25) ;  /* 0x0000000000780947 */ /* 0x000fea0003800000 */
[----:B------:R-:W-:Y:S01]  /*19e0*/  LOP3.LUT R4, R0, 0x7fffff, RZ, 0xc0, !PT ;  /* 0x007fffff00047812 */ /* 0x000fe200078ec0ff */
[----:B------:R-:W-:-:S03]  /*19f0*/  IMAD.MOV.U32 R14, RZ, RZ, 0x3 ;  /* 0x00000003ff0e7424 */ /* 0x000fc600078e00ff */
[----:B------:R-:W-:Y:S02]  /*1a00*/  LOP3.LUT R4, R4, 0x3f800000, RZ, 0xfc, !PT ;  /* 0x3f80000004047812 */ /* 0x000fe400078efcff */
[----:B------:R-:W-:Y:S02]  /*1a10*/  SHF.L.U32 R14, R14, R13, RZ ;  /* 0x0000000d0e0e7219 */ /* 0x000fe400000006ff */
[----:B------:R-:W0:Y:S02]  /*1a20*/  MUFU.RCP R7, R4 ;  /* 0x0000000400077308 */ /* 0x000e240000001000 */
[----:B0-----:R-:W-:-:S04]  /*1a30*/  FFMA R9, R4, R7, -1 ;  /* 0xbf80000004097423 */ /* 0x001fc80000000007 */
[----:B------:R-:W-:-:S04]  /*1a40*/  FADD.FTZ R12, -R9, -RZ ;  /* 0x800000ff090c7221 */ /* 0x000fc80000010100 */
[CCC-:B------:R-:W-:Y:S01]  /*1a50*/  FFMA.RM R9, R7.reuse, R12.reuse, R7.reuse ;  /* 0x0000000c07097223 */ /* 0x1c0fe20000004007 */
[----:B------:R-:W-:-:S04]  /*1a60*/  FFMA.RP R12, R7, R12, R7 ;  /* 0x0000000c070c7223 */ /* 0x000fc80000008007 */
[C---:B------:R-:W-:Y:S02]  /*1a70*/  LOP3.LUT R7, R9.reuse, 0x7fffff, RZ, 0xc0, !PT ;  /* 0x007fffff09077812 */ /* 0x040fe400078ec0ff */
[----:B------:R-:W-:Y:S02]  /*1a80*/  FSETP.NEU.FTZ.AND P0, PT, R9, R12, PT ;  /* 0x0000000c0900720b */ /* 0x000fe40003f1d000 */
[----:B------:R-:W-:Y:S02]  /*1a90*/  LOP3.LUT R7, R7, 0x800000, RZ, 0xfc, !PT ;  /* 0x0080000007077812 */ /* 0x000fe400078efcff */
[----:B------:R-:W-:Y:S02]  /*1aa0*/  SEL R9, RZ, 0xffffffff, !P0 ;  /* 0xffffffffff097807 */ /* 0x000fe40004000000 */
[----:B------:R-:W-:-:S03]  /*1ab0*/  LOP3.LUT R14, R14, R7, RZ, 0xc0, !PT ;  /* 0x000000070e0e7212 */ /* 0x000fc600078ec0ff */
[----:B------:R-:W-:Y:S01]  /*1ac0*/  IMAD.MOV R4, RZ, RZ, -R9 ;  /* 0x000000ffff047224 */ /* 0x000fe200078e0a09 */
[----:B------:R-:W-:-:S04]  /*1ad0*/  SHF.R.U32.HI R14, RZ, R13, R14 ;  /* 0x0000000dff0e7219 */ /* 0x000fc8000001160e */
[----:B------:R-:W-:Y:S02]  /*1ae0*/  LOP3.LUT P1, RZ, R4, R13, R7, 0xf8, !PT ;  /* 0x0000000d04ff7212 */ /* 0x000fe4000782f807 */
[C---:B------:R-:W-:Y:S02]  /*1af0*/  LOP3.LUT P0, RZ, R14.reuse, 0x1, RZ, 0xc0, !PT ;  /* 0x000000010eff7812 */ /* 0x040fe4000780c0ff */
[----:B------:R-:W-:-:S04]  /*1b00*/  LOP3.LUT P2, RZ, R14, 0x2, RZ, 0xc0, !PT ;  /* 0x000000020eff7812 */ /* 0x000fc8000784c0ff */
[----:B------:R-:W-:Y:S02]  /*1b10*/  PLOP3.LUT P0, PT, P0, P1, P2, 0xe0, 0x0 ;  /* 0x000000000000781c */ /* 0x000fe40000703c20 */
[----:B------:R-:W-:Y:S02]  /*1b20*/  LOP3.LUT P1, RZ, R0, 0x7fffff, RZ, 0xc0, !PT ;  /* 0x007fffff00ff7812 */ /* 0x000fe4000782c0ff */
[----:B------:R-:W-:-:S04]  /*1b30*/  SEL R4, RZ, 0x1, !P0 ;  /* 0x00000001ff047807 */ /* 0x000fc80004000000 */
[----:B------:R-:W-:-:S04]  /*1b40*/  IADD3 R4, PT, PT, -R4, RZ, RZ ;  /* 0x000000ff04047210 */ /* 0x000fc80007ffe1ff */
[----:B------:R-:W-:Y:S01]  /*1b50*/  ISETP.GE.AND P0, PT, R4, RZ, PT ;  /* 0x000000ff0400720c */ /* 0x000fe20003f06270 */
[----:B------:R-:W-:-:S05]  /*1b60*/  VIADD R4, R11, 0xffffff04 ;  /* 0xffffff040b047836 */ /* 0x000fca0000000000 */
[----:B------:R-:W-:-:S07]  /*1b70*/  SHF.R.U32.HI R7, RZ, R4, R7 ;  /* 0x00000004ff077219 */ /* 0x000fce0000011607 */
[----:B------:R-:W-:-:S04]  /*1b80*/  @!P0 VIADD R7, R7, 0x1 ;  /* 0x0000000107078836 */ /* 0x000fc80000000000 */
[----:B------:R-:W-:-:S05]  /*1b90*/  @!P1 IMAD.SHL.U32 R7, R7, 0x2, RZ ;  /* 0x0000000207079824 */ /* 0x000fca00078e00ff */
[----:B------:R-:W-:Y:S01]  /*1ba0*/  LOP3.LUT R7, R7, 0x80000000, R0, 0xf8, !PT ;  /* 0x8000000007077812 */ /* 0x000fe200078ef800 */
[----:B------:R-:W-:Y:S06]  /*1bb0*/  BRA `(.L_x_24) ;  /* 0x0000000000047947 */ /* 0x000fec0003800000 */
.L_x_25:
[----:B------:R0:W1:Y:S02]  /*1bc0*/  MUFU.RCP R7, R0 ;  /* 0x0000000000077308 */ /* 0x0000640000001000 */
.L_x_24:
[----:B------:R-:W-:Y:S05]  /*1bd0*/  BSYNC.RECONVERGENT B1 ;  /* 0x0000000000017941 */ /* 0x000fea0003800200 */
.L_x_22:
[----:B------:R-:W-:-:S04]  /*1be0*/  HFMA2 R11, -RZ, RZ, 0, 0 ;  /* 0x00000000ff0b7431 */ /* 0x000fc800000001ff */
[----:B01----:R-:W-:Y:S05]  /*1bf0*/  RET.REL.NODEC R10 `(_Z12ProcessWaterPKfS0_PfS1_S1_f5uint2S2_6float2) ;  /* 0xffffffe40a007950 */ /* 0x003fea0003c3ffff */
        .weak           $__internal_1_$__cuda_sm20_sqrt_rn_f32_slowpath
        .type           $__internal_1_$__cuda_sm20_sqrt_rn_f32_slowpath,@function
        .size           $__internal_1_$__cuda_sm20_sqrt_rn_f32_slowpath,($__internal_2_$__cuda_sm3x_div_rn_noftz_f32_slowpath - $__internal_1_$__cuda_sm20_sqrt_rn_f32_slowpath)
$__internal_1_$__cuda_sm20_sqrt_rn_f32_slowpath:
[----:B------:R-:W-:-:S13]  /*1c00*/  LOP3.LUT P0, RZ, R7, 0x7fffffff, RZ, 0xc0, !PT ;  /* 0x7fffffff07ff7812 */ /* 0x000fda000780c0ff */
[----:B------:R-:W-:Y:S01]  /*1c10*/  @!P0 IMAD.MOV.U32 R4, RZ, RZ, R7 ;  /* 0x000000ffff048224 */ /* 0x000fe200078e0007 */
[----:B------:R-:W-:Y:S06]  /*1c20*/  @!P0 BRA `(.L_x_26) ;  /* 0x0000000000448947 */ /* 0x000fec0003800000 */
[----:B------:R-:W-:Y:S01]  /*1c30*/  FSETP.GEU.FTZ.AND P0, PT, R7, RZ, PT ;  /* 0x000000ff0700720b */ /* 0x000fe20003f1e000 */
[----:B------:R-:W-:-:S12]  /*1c40*/  IMAD.MOV.U32 R0, RZ, RZ, R7 ;  /* 0x000000ffff007224 */ /* 0x000fd800078e0007 */
[----:B------:R-:W-:Y:S01]  /*1c50*/  @!P0 IMAD.MOV.U32 R4, RZ, RZ, 0x7fffffff ;  /* 0x7fffffffff048424 */ /* 0x000fe200078e00ff */
[----:B------:R-:W-:Y:S06]  /*1c60*/  @!P0 BRA `(.L_x_26) ;  /* 0x0000000000348947 */ /* 0x000fec0003800000 */
[----:B------:R-:W-:-:S13]  /*1c70*/  FSETP.GTU.FTZ.AND P0, PT, |R0|, +INF , PT ;  /* 0x7f8000000000780b */ /* 0x000fda0003f1c200 */
[----:B------:R-:W-:Y:S01]  /*1c80*/  @P0 FADD.FTZ R4, R0, 1 ;  /* 0x3f80000000040421 */ /* 0x000fe20000010000 */
[----:B------:R-:W-:Y:S06]  /*1c90*/  @P0 BRA `(.L_x_26) ;  /* 0x0000000000280947 */ /* 0x000fec0003800000 */
[----:B------:R-:W-:-:S13]  /*1ca0*/  FSETP.NEU.FTZ.AND P0, PT, |R0|, +INF , PT ;  /* 0x7f8000000000780b */ /* 0x000fda0003f1d200 */
[----:B------:R-:W-:-:S04]  /*1cb0*/  @P0 FFMA R7, R0, 1.84467440737095516160e+19, RZ ;  /* 0x5f80000000070823 */ /* 0x000fc800000000ff */
[----:B------:R-:W0:Y:S02]  /*1cc0*/  @P0 MUFU.RSQ R4, R7 ;  /* 0x0000000700040308 */ /* 0x000e240000001400 */
[----:B0-----:R-:W-:Y:S01]  /*1cd0*/  @P0 FMUL.FTZ R10, R7, R4 ;  /* 0x00000004070a0220 */ /* 0x001fe20000410000 */
[----:B------:R-:W-:Y:S01]  /*1ce0*/  @P0 FMUL.FTZ R11, R4, 0.5 ;  /* 0x3f000000040b0820 */ /* 0x000fe20000410000 */
[----:B------:R-:W-:Y:S02]  /*1cf0*/  @!P0 MOV R4, R0 ;  /* 0x0000000000048202 */ /* 0x000fe40000000f00 */
[----:B------:R-:W-:-:S04]  /*1d00*/  @P0 FADD.FTZ R9, -R10, -RZ ;  /* 0x800000ff0a090221 */ /* 0x000fc80000010100 */
[----:B------:R-:W-:-:S04]  /*1d10*/  @P0 FFMA R9, R10, R9, R7 ;  /* 0x000000090a090223 */ /* 0x000fc80000000007 */
[----:B------:R-:W-:-:S04]  /*1d20*/  @P0 FFMA R9, R9, R11, R10 ;  /* 0x0000000b09090223 */ /* 0x000fc8000000000a */
[----:B------:R-:W-:-:S07]  /*1d30*/  @P0 FMUL.FTZ R4, R9, 2.3283064365386962891e-10 ;  /* 0x2f80000009040820 */ /* 0x000fce0000410000 */
.L_x_26:
[----:B------:R-:W-:Y:S02]  /*1d40*/  IMAD.MOV.U32 R10, RZ, RZ, R12 ;  /* 0x000000ffff0a7224 */ /* 0x000fe400078e000c */
[----:B------:R-:W-:-:S04]  /*1d50*/  IMAD.MOV.U32 R11, RZ, RZ, 0x0 ;  /* 0x00000000ff0b7424 */ /* 0x000fc800078e00ff */
[----:B------:R-:W-:Y:S05]  /*1d60*/  RET.REL.NODEC R10 `(_Z12ProcessWaterPKfS0_PfS1_S1_f5uint2S2_6float2) ;  /* 0xffffffe00aa47950 */ /* 0x000fea0003c3ffff */
        .weak           $__internal_2_$__cuda_sm3x_div_rn_noftz_f32_slowpath
        .type           $__internal_2_$__cuda_sm3x_div_rn_noftz_f32_slowpath,@function
        .size           $__internal_2_$__cuda_sm3x_div_rn_noftz_f32_slowpath,(.L_x_65 - $__internal_2_$__cuda_sm3x_div_rn_noftz_f32_slowpath)
$__internal_2_$__cuda_sm3x_div_rn_noftz_f32_slowpath:
[----:B------:R-:W-:Y:S01]  /*1d70*/  SHF.R.U32.HI R15, RZ, 0x17, R3 ;  /* 0x00000017ff0f7819 */ /* 0x000fe20000011603 */
[----:B------:R-:W-:Y:S01]  /*1d80*/  BSSY.RECONVERGENT B1, `(.L_x_27) ;  /* 0x0000062000017945 */ /* 0x000fe20003800200 */
[----:B------:R-:W-:Y:S02]  /*1d90*/  SHF.R.U32.HI R13, RZ, 0x17, R0 ;  /* 0x00000017ff0d7819 */ /* 0x000fe40000011600 */
[----:B------:R-:W-:Y:S02]  /*1da0*/  LOP3.LUT R15, R15, 0xff, RZ, 0xc0, !PT ;  /* 0x000000ff0f0f7812 */ /* 0x000fe400078ec0ff */
[----:B------:R-:W-:-:S03]  /*1db0*/  LOP3.LUT R18, R13, 0xff, RZ, 0xc0, !PT ;  /* 0x000000ff0d127812 */ /* 0x000fc600078ec0ff */
[----:B------:R-:W-:Y:S01]  /*1dc0*/  VIADD R17, R15, 0xffffffff ;  /* 0xffffffff0f117836 */ /* 0x000fe20000000000 */
[----:B------:R-:W-:-:S04]  /*1dd0*/  IADD3 R16, PT, PT, R18, -0x1, RZ ;  /* 0xffffffff12107810 */ /* 0x000fc80007ffe0ff */
[----:B------:R-:W-:-:S04]  /*1de0*/  ISETP.GT.U32.AND P0, PT, R17, 0xfd, PT ;  /* 0x000000fd1100780c */ /* 0x000fc80003f04070 */
[----:B------:R-:W-:-:S13]  /*1df0*/  ISETP.GT.U32.OR P0, PT, R16, 0xfd, P0 ;  /* 0x000000fd1000780c */ /* 0x000fda0000704470 */
[----:B------:R-:W-:Y:S01]  /*1e00*/  @!P0 IMAD.MOV.U32 R13, RZ, RZ, RZ ;  /* 0x000000ffff0d8224 */ /* 0x000fe200078e00ff */
[----:B------:R-:W-:Y:S06]  /*1e10*/  @!P0 BRA `(.L_x_28) ;  /* 0x00000000005c8947 */ /* 0x000fec0003800000 */
[----:B------:R-:W-:Y:S02]  /*1e20*/  FSETP.GTU.FTZ.AND P0, PT, |R0|, +INF , PT ;  /* 0x7f8000000000780b */ /* 0x000fe40003f1c200 */
[----:B------:R-:W-:-:S04]  /*1e30*/  FSETP.GTU.FTZ.AND P1, PT, |R3|, +INF , PT ;  /* 0x7f8000000300780b */ /* 0x000fc80003f3c200 */
[----:B------:R-:W-:-:S13]  /*1e40*/  PLOP3.LUT P0, PT, P0, P1, PT, 0xf8, 0x8f ;  /* 0x00000000008f781c */ /* 0x000fda0000703f70 */
[----:B------:R-:W-:Y:S05]  /*1e50*/  @P0 BRA `(.L_x_29) ;  /* 0x00000004004c0947 */ /* 0x000fea0003800000 */
[----:B------:R-:W-:-:S13]  /*1e60*/  LOP3.LUT P0, RZ, R3, 0x7fffffff, R0, 0xc8, !PT ;  /* 0x7fffffff03ff7812 */ /* 0x000fda000780c800 */
[----:B------:R-:W-:Y:S05]  /*1e70*/  @!P0 BRA `(.L_x_30) ;  /* 0x00000004003c8947 */ /* 0x000fea0003800000 */
[C---:B------:R-:W-:Y:S02]  /*1e80*/  FSETP.NEU.FTZ.AND P0, PT, |R0|.reuse, +INF , PT ;  /* 0x7f8000000000780b */ /* 0x040fe40003f1d200 */
[----:B------:R-:W-:Y:S02]  /*1e90*/  FSETP.NEU.FTZ.AND P2, PT, |R3|, +INF , PT ;  /* 0x7f8000000300780b */ /* 0x000fe40003f5d200 */
[----:B------:R-:W-:-:S11]  /*1ea0*/  FSETP.NEU.FTZ.AND P1, PT, |R0|, +INF , PT ;  /* 0x7f8000000000780b */ /* 0x000fd60003f3d200 */
[----:B------:R-:W-:Y:S05]  /*1eb0*/  @!P2 BRA !P0, `(.L_x_30) ;  /* 0x00000004002ca947 */ /* 0x000fea0004000000 */
[----:B------:R-:W-:-:S04]  /*1ec0*/  LOP3.LUT P0, RZ, R0, 0x7fffffff, RZ, 0xc0, !PT ;  /* 0x7fffffff00ff7812 */ /* 0x000fc8000780c0ff */
[----:B------:R-:W-:-:S13]  /*1ed0*/  PLOP3.LUT P0, PT, P2, P0, PT, 0x2f, 0xf2 ;  /* 0x0000000000f2781c */ /* 0x000fda0001700577 */
[----:B------:R-:W-:Y:S05]  /*1ee0*/  @P0 BRA `(.L_x_31) ;  /* 0x0000000400180947 */ /* 0x000fea0003800000 */
[----:B------:R-:W-:-:S04]  /*1ef0*/  LOP3.LUT P0, RZ, R3, 0x7fffffff, RZ, 0xc0, !PT ;  /* 0x7fffffff03ff7812 */ /* 0x000fc8000780c0ff */
[----:B------:R-:W-:-:S13]  /*1f00*/  PLOP3.LUT P0, PT, P1, P0, PT, 0x2f, 0xf2 ;  /* 0x0000000000f2781c */ /* 0x000fda0000f00577 */
[----:B------:R-:W-:Y:S05]  /*1f10*/  @P0 BRA `(.L_x_32) ;  /* 0x0000000400000947 */ /* 0x000fea0003800000 */
[----:B------:R-:W-:Y:S02]  /*1f20*/  ISETP.GE.AND P0, PT, R16, RZ, PT ;  /* 0x000000ff1000720c */ /* 0x000fe40003f06270 */
[----:B------:R-:W-:-:S11]  /*1f30*/  ISETP.GE.AND P1, PT, R17, RZ, PT ;  /* 0x000000ff1100720c */ /* 0x000fd60003f26270 */
[----:B------:R-:W-:Y:S02]  /*1f40*/  @P0 IMAD.MOV.U32 R13, RZ, RZ, RZ ;  /* 0x000000ffff0d0224 */ /* 0x000fe400078e00ff */
[----:B------:R-:W-:Y:S01]  /*1f50*/  @!P0 FFMA R0, R0, 1.84467440737095516160e+19, RZ ;  /* 0x5f80000000008823 */ /* 0x000fe200000000ff */
[----:B------:R-:W-:Y:S02]  /*1f60*/  @!P0 IMAD.MOV.U32 R13, RZ, RZ, -0x40 ;  /* 0xffffffc0ff0d8424 */ /* 0x000fe400078e00ff */
[----:B------:R-:W-:-:S03]  /*1f70*/  @!P1 FFMA R3, R3, 1.84467440737095516160e+19, RZ ;  /* 0x5f80000003039823 */ /* 0x000fc600000000ff */
[----:B------:R-:W-:-:S07]  /*1f80*/  @!P1 IADD3 R13, PT, PT, R13, 0x40, RZ ;  /* 0x000000400d0d9810 */ /* 0x000fce0007ffe0ff */
.L_x_28:
[----:B------:R-:W-:Y:S01]  /*1f90*/  LEA R16, R15, 0xc0800000, 0x17 ;  /* 0xc08000000f107811 */ /* 0x000fe200078eb8ff */
[----:B------:R-:W-:Y:S04]  /*1fa0*/  BSSY.RECONVERGENT B2, `(.L_x_33) ;  /* 0x0000036000027945 */ /* 0x000fe80003800200 */
[----:B------:R-:W-:Y:S02]  /*1fb0*/  IMAD.IADD R17, R3, 0x1, -R16 ;  /* 0x0000000103117824 */ /* 0x000fe400078e0a10 */
[----:B------:R-:W-:Y:S02]  /*1fc0*/  VIADD R16, R18, 0xffffff81 ;  /* 0xffffff8112107836 */ /* 0x000fe40000000000 */
[----:B------:R-:W0:Y:S01]  /*1fd0*/  MUFU.RCP R3, R17 ;  /* 0x0000001100037308 */ /* 0x000e220000001000 */
[----:B------:R-:W-:Y:S01]  /*1fe0*/  FADD.FTZ R19, -R17, -RZ ;  /* 0x800000ff11137221 */ /* 0x000fe20000010100 */
[C---:B------:R-:W-:Y:S01]  /*1ff0*/  IMAD R0, R16.reuse, -0x800000, R0 ;  /* 0xff80000010007824 */ /* 0x040fe200078e0200 */
[----:B------:R-:W-:-:S05]  /*2000*/  IADD3 R16, PT, PT, R16, 0x7f, -R15 ;  /* 0x0000007f10107810 */ /* 0x000fca0007ffe80f */
[----:B------:R-:W-:Y:S02]  /*2010*/  IMAD.IADD R16, R16, 0x1, R13 ;  /* 0x0000000110107824 */ /* 0x000fe400078e020d */
[----:B0-----:R-:W-:-:S04]  /*2020*/  FFMA R18, R3, R19, 1 ;  /* 0x3f80000003127423 */ /* 0x001fc80000000013 */
[----:B------:R-:W-:-:S04]  /*2030*/  FFMA R3, R3, R18, R3 ;  /* 0x0000001203037223 */ /* 0x000fc80000000003 */
[----:B------:R-:W-:-:S04]  /*2040*/  FFMA R18, R0, R3, RZ ;  /* 0x0000000300127223 */ /* 0x000fc800000000ff */
[----:B------:R-:W-:-:S04]  /*2050*/  FFMA R20, R19, R18, R0 ;  /* 0x0000001213147223 */ /* 0x000fc80000000000 */
[----:B------:R-:W-:-:S04]  /*2060*/  FFMA R20, R3, R20, R18 ;  /* 0x0000001403147223 */ /* 0x000fc80000000012 */
[----:B------:R-:W-:-:S04]  /*2070*/  FFMA R19, R19, R20, R0 ;  /* 0x0000001413137223 */ /* 0x000fc80000000000 */
[----:B------:R-:W-:-:S05]  /*2080*/  FFMA R0, R3, R19, R20 ;  /* 0x0000001303007223 */ /* 0x000fca0000000014 */
[----:B------:R-:W-:-:S04]  /*2090*/  SHF.R.U32.HI R15, RZ, 0x17, R0 ;  /* 0x00000017ff0f7819 */ /* 0x000fc80000011600 */
[----:B------:R-:W-:-:S04]  /*20a0*/  LOP3.LUT R15, R15, 0xff, RZ, 0xc0, !PT ;  /* 0x000000ff0f0f7812 */ /* 0x000fc800078ec0ff */
[----:B------:R-:W-:-:S05]  /*20b0*/  IADD3 R17, PT, PT, R15, R16, RZ ;  /* 0x000000100f117210 */ /* 0x000fca0007ffe0ff */
[----:B------:R-:W-:-:S05]  /*20c0*/  VIADD R13, R17, 0xffffffff ;  /* 0xffffffff110d7836 */ /* 0x000fca0000000000 */
[----:B------:R-:W-:-:S13]  /*20d0*/  ISETP.GE.U32.AND P0, PT, R13, 0xfe, PT ;  /* 0x000000fe0d00780c */ /* 0x000fda0003f06070 */
[----:B------:R-:W-:Y:S05]  /*20e0*/  @!P0 BRA `(.L_x_34) ;  /* 0x0000000000808947 */ /* 0x000fea0003800000 */
[----:B------:R-:W-:-:S13]  /*20f0*/  ISETP.GT.AND P0, PT, R17, 0xfe, PT ;  /* 0x000000fe1100780c */ /* 0x000fda0003f04270 */
[----:B------:R-:W-:Y:S05]  /*2100*/  @P0 BRA `(.L_x_35) ;  /* 0x00000000006c0947 */ /* 0x000fea0003800000 */
[----:B------:R-:W-:-:S13]  /*2110*/  ISETP.GE.AND P0, PT, R17, 0x1, PT ;  /* 0x000000011100780c */ /* 0x000fda0003f06270 */
[----:B------:R-:W-:Y:S05]  /*2120*/  @P0 BRA `(.L_x_36) ;  /* 0x0000000000740947 */ /* 0x000fea0003800000 */
[----:B------:R-:W-:Y:S02]  /*2130*/  ISETP.GE.AND P0, PT, R17, -0x18, PT ;  /* 0xffffffe81100780c */ /* 0x000fe40003f06270 */
[----:B------:R-:W-:-:S11]  /*2140*/  LOP3.LUT R0, R0, 0x80000000, RZ, 0xc0, !PT ;  /* 0x8000000000007812 */ /* 0x000fd600078ec0ff */
[----:B------:R-:W-:Y:S05]  /*2150*/  @!P0 BRA `(.L_x_36) ;  /* 0x0000000000688947 */ /* 0x000fea0003800000 */
[-CC-:B------:R-:W-:Y:S01]  /*2160*/  FFMA.RZ R13, R3, R19.reuse, R20.reuse ;  /* 0x00000013030d7223 */ /* 0x180fe2000000c014 */
[----:B------:R-:W-:Y:S02]  /*2170*/  VIADD R18, R17, 0x20 ;  /* 0x0000002011127836 */ /* 0x000fe40000000000 */
[-CC-:B------:R-:W-:Y:S01]  /*2180*/  FFMA.RM R16, R3, R19.reuse, R20.reuse ;  /* 0x0000001303107223 */ /* 0x180fe20000004014 */
[----:B------:R-:W-:Y:S02]  /*2190*/  ISETP.NE.AND P2, PT, R17, RZ, PT ;  /* 0x000000ff1100720c */ /* 0x000fe40003f45270 */
[----:B------:R-:W-:Y:S01]  /*21a0*/  LOP3.LUT R15, R13, 0x7fffff, RZ, 0xc0, !PT ;  /* 0x007fffff0d0f7812 */ /* 0x000fe200078ec0ff */
[----:B------:R-:W-:Y:S01]  /*21b0*/  FFMA.RP R13, R3, R19, R20 ;  /* 0x00000013030d7223 */ /* 0x000fe20000008014 */
[----:B------:R-:W-:Y:S01]  /*21c0*/  IMAD.MOV R3, RZ, RZ, -R17 ;  /* 0x000000ffff037224 */ /* 0x000fe200078e0a11 */
[----:B------:R-:W-:Y:S02]  /*21d0*/  ISETP.NE.AND P1, PT, R17, RZ, PT ;  /* 0x000000ff1100720c */ /* 0x000fe40003f25270 */
[----:B------:R-:W-:-:S02]  /*21e0*/  LOP3.LUT R15, R15, 0x800000, RZ, 0xfc, !PT ;  /* 0x008000000f0f7812 */ /* 0x000fc400078efcff */
[----:B------:R-:W-:Y:S02]  /*21f0*/  FSETP.NEU.FTZ.AND P0, PT, R13, R16, PT ;  /* 0x000000100d00720b */ /* 0x000fe40003f1d000 */
[----:B------:R-:W-:Y:S02]  /*2200*/  SHF.L.U32 R18, R15, R18, RZ ;  /* 0x000000120f127219 */ /* 0x000fe400000006ff */
[----:B------:R-:W-:Y:S02]  /*2210*/  SEL R16, R3, RZ, P2 ;  /* 0x000000ff03107207 */ /* 0x000fe40001000000 */
[----:B------:R-:W-:Y:S02]  /*2220*/  ISETP.NE.AND P1, PT, R18, RZ, P1 ;  /* 0x000000ff1200720c */ /* 0x000fe40000f25270 */
[----:B------:R-:W-:Y:S02]  /*2230*/  SHF.R.U32.HI R16, RZ, R16, R15 ;  /* 0x00000010ff107219 */ /* 0x000fe4000001160f */
[----:B------:R-:W-:-:S02]  /*2240*/  PLOP3.LUT P0, PT, P0, P1, PT, 0xf8, 0x8f ;  /* 0x00000000008f781c */ /* 0x000fc40000703f70 */
[----:B------:R-:W-:Y:S02]  /*2250*/  SHF.R.U32.HI R18, RZ, 0x1, R16 ;  /* 0x00000001ff127819 */ /* 0x000fe40000011610 */
[----:B------:R-:W-:-:S04]  /*2260*/  SEL R3, RZ, 0x1, !P0 ;  /* 0x00000001ff037807 */ /* 0x000fc80004000000 */
[----:B------:R-:W-:-:S04]  /*2270*/  LOP3.LUT R3, R3, 0x1, R18, 0xf8, !PT ;  /* 0x0000000103037812 */ /* 0x000fc800078ef812 */
[----:B------:R-:W-:-:S04]  /*2280*/  LOP3.LUT R3, R3, R16, RZ, 0xc0, !PT ;  /* 0x0000001003037212 */ /* 0x000fc800078ec0ff */
[----:B------:R-:W-:-:S04]  /*2290*/  IADD3 R3, PT, PT, R18, R3, RZ ;  /* 0x0000000312037210 */ /* 0x000fc80007ffe0ff */
[----:B------:R-:W-:Y:S01]  /*22a0*/  LOP3.LUT R0, R3, R0, RZ, 0xfc, !PT ;  /* 0x0000000003007212 */ /* 0x000fe200078efcff */
[----:B------:R-:W-:Y:S06]  /*22b0*/  BRA `(.L_x_36) ;  /* 0x0000000000107947 */ /* 0x000fec0003800000 */
.L_x_35:
[----:B------:R-:W-:-:S04]  /*22c0*/  LOP3.LUT R0, R0, 0x80000000, RZ, 0xc0, !PT ;  /* 0x8000000000007812 */ /* 0x000fc800078ec0ff */
[----:B------:R-:W-:Y:S01]  /*22d0*/  LOP3.LUT R0, R0, 0x7f800000, RZ, 0xfc, !PT ;  /* 0x7f80000000007812 */ /* 0x000fe200078efcff */
[----:B------:R-:W-:Y:S06]  /*22e0*/  BRA `(.L_x_36) ;  /* 0x0000000000047947 */ /* 0x000fec0003800000 */
.L_x_34:
[----:B------:R-:W-:-:S07]  /*22f0*/  IMAD R0, R16, 0x800000, R0 ;  /* 0x0080000010007824 */ /* 0x000fce00078e0200 */
.L_x_36:
[----:B------:R-:W-:Y:S05]  /*2300*/  BSYNC.RECONVERGENT B2 ;  /* 0x0000000000027941 */ /* 0x000fea0003800200 */
.L_x_33:
[----:B------:R-:W-:Y:S05]  /*2310*/  BRA `(.L_x_37) ;  /* 0x0000000000207947 */ /* 0x000fea0003800000 */
.L_x_32:
[----:B------:R-:W-:-:S04]  /*2320*/  LOP3.LUT R0, R3, 0x80000000, R0, 0x48, !PT ;  /* 0x8000000003007812 */ /* 0x000fc800078e4800 */
[----:B------:R-:W-:Y:S01]  /*2330*/  LOP3.LUT R0, R0, 0x7f800000, RZ, 0xfc, !PT ;  /* 0x7f80000000007812 */ /* 0x000fe200078efcff */
[----:B------:R-:W-:Y:S06]  /*2340*/  BRA `(.L_x_37) ;  /* 0x0000000000147947 */ /* 0x000fec0003800000 */
.L_x_31:
[----:B------:R-:W-:Y:S01]  /*2350*/  LOP3.LUT R0, R3, 0x80000000, R0, 0x48, !PT ;  /* 0x8000000003007812 */ /* 0x000fe200078e4800 */
[----:B------:R-:W-:Y:S06]  /*2360*/  BRA `(.L_x_37) ;  /* 0x00000000000c7947 */ /* 0x000fec0003800000 */
.L_x_30:
[----:B------:R-:W0:Y:S01]  /*2370*/  MUFU.RSQ R0, -QNAN ;  /* 0xffc0000000007908 */ /* 0x000e220000001400 */
[----:B------:R-:W-:Y:S05]  /*2380*/  BRA `(.L_x_37) ;  /* 0x0000000000047947 */ /* 0x000fea0003800000 */
.L_x_29:
[----:B------:R-:W-:-:S07]  /*2390*/  FADD.FTZ R0, R0, R3 ;  /* 0x0000000300007221 */ /* 0x000fce0000010000 */
.L_x_37:
[----:B------:R-:W-:Y:S05]  /*23a0*/  BSYNC.RECONVERGENT B1 ;  /* 0x0000000000017941 */ /* 0x000fea0003800200 */
.L_x_27:
[----:B------:R-:W-:-:S04]  /*23b0*/  IMAD.MOV.U32 R15, RZ, RZ, 0x0 ;  /* 0x00000000ff0f7424 */ /* 0x000fc800078e00ff */
[----:B0-----:R-:W-:Y:S05]  /*23c0*/  RET.REL.NODEC R14 `(_Z12ProcessWaterPKfS0_PfS1_S1_f5uint2S2_6float2) ;  /* 0xffffffdc0e0c7950 */ /* 0x001fea0003c3ffff */
.L_x_38:
        /* <DEDUP_REMOVED lines=11> */
.L_x_65:


//--------------------- .text._Z14CreateTexturesPKfS0_S0_PfS1_S1_5uint26float2ff --------------------------
	.section	.text._Z14CreateTexturesPKfS0_S0_PfS1_S1_5uint26float2ff,"ax",@progbits
	.align	128
        .global         _Z14CreateTexturesPKfS0_S0_PfS1_S1_5uint26float2ff
        .type           _Z14CreateTexturesPKfS0_S0_PfS1_S1_5uint26float2ff,@function
        .size           _Z14CreateTexturesPKfS0_S0_PfS1_S1_5uint26float2ff,(.L_x_66 - _Z14CreateTexturesPKfS0_S0_PfS1_S1_5uint26float2ff)
        .other          _Z14CreateTexturesPKfS0_S0_PfS1_S1_5uint26float2ff,@"STO_CUDA_ENTRY STV_DEFAULT"
_Z14CreateTexturesPKfS0_S0_PfS1_S1_5uint26float2ff:
.text._Z14CreateTexturesPKfS0_S0_PfS1_S1_5uint26float2ff:
[----:B------:R-:W-:Y:S01]  /*0000*/  LDC R1, c[0x0][0x37c] ;  /* 0x0000df00ff017b82 */ /* 0x000fe20000000800 */
[----:B------:R-:W0:Y:S07]  /*0010*/  S2R R5, SR_TID.Y ;  /* 0x0000000000057919 */ /* 0x000e2e0000002200 */
[----:B------:R-:W1:Y:S01]  /*0020*/  LDC R18, c[0x0][0x360] ;  /* 0x0000d800ff127b82 */ /* 0x000e620000000800 */
[----:B------:R-:W2:Y:S01]  /*0030*/  LDCU.128 UR8, c[0x0][0x3b0] ;  /* 0x00007600ff0877ac */ /* 0x000ea20008000c00 */
[----:B------:R-:W1:Y:S01]  /*0040*/  S2R R3, SR_TID.X ;  /* 0x0000000000037919 */ /* 0x000e620000002100 */
[----:B------:R-:W3:Y:S05]  /*0050*/  LDCU.64 UR6, c[0x0][0x358] ;  /* 0x00006b00ff0677ac */ /* 0x000eea0008000a00 */
[----:B------:R-:W0:Y:S08]  /*0060*/  S2UR UR5, SR_CTAID.Y ;  /* 0x00000000000579c3 */ /* 0x000e300000002600 */
[----:B------:R-:W0:Y:S08]  /*0070*/  LDC R2, c[0x0][0x364] ;  /* 0x0000d900ff027b82 */ /* 0x000e300000000800 */
[----:B------:R-:W1:Y:S08]  /*0080*/  S2UR UR4, SR_CTAID.X ;  /* 0x00000000000479c3 */ /* 0x000e700000002500 */
[----:B------:R-:W4:Y:S01]  /*0090*/  LDC.64 R8, c[0x0][0x388] ;  /* 0x0000e200ff087b82 */ /* 0x000f220000000a00 */
[----:B0-----:R-:W-:-:S07]  /*00a0*/  IMAD R2, R2, UR5, R5 ;  /* 0x0000000502027c24 */ /* 0x001fce000f8e0205 */
[----:B------:R-:W0:Y:S01]  /*00b0*/  LDC.64 R6, c[0x0][0x398] ;  /* 0x0000e600ff067b82 */ /* 0x000e220000000a00 */
[----:B--2---:R-:W-:Y:S02]  /*00c0*/  IMAD R11, R2, UR8, RZ ;  /* 0x00000008020b7c24 */ /* 0x004fe4000f8e02ff */
[----:B-1----:R-:W-:-:S05]  /*00d0*/  IMAD R18, R18, UR4, R3 ;  /* 0x0000000412127c24 */ /* 0x002fca000f8e0203 */
[----:B------:R-:W1:Y:S01]  /*00e0*/  LDC.64 R4, c[0x0][0x390] ;  /* 0x0000e400ff047b82 */ /* 0x000e620000000a00 */
[----:B------:R-:W2:Y:S01]  /*00f0*/  LDCU UR4, c[0x0][0x3c0] ;  /* 0x00007800ff0477ac */ /* 0x000ea20008000800 */
[----:B------:R-:W-:-:S06]  /*0100*/  IADD3 R3, PT, PT, R18, R11, RZ ;  /* 0x0000000b12037210 */ /* 0x000fcc0007ffe0ff */
[----:B------:R-:W5:Y:S01]  /*0110*/  LDC.64 R22, c[0x0][0x380] ;  /* 0x0000e000ff167b82 */ /* 0x000f620000000a00 */
[----:B----4-:R-:W-:-:S06]  /*0120*/  IMAD.WIDE R14, R3, 0x4, R8 ;  /* 0x00000004030e7825 */ /* 0x010fcc00078e0208 */
[----:B---3--:R-:W2:Y:S01]  /*0130*/  LDG.E R14, desc[UR6][R14.64] ;  /* 0x000000060e0e7981 */ /* 0x008ea2000c1e1900 */
[----:B------:R-:W-:-:S05]  /*0140*/  SHF.L.U32 R12, R3, 0x2, RZ ;  /* 0x00000002030c7819 */ /* 0x000fca00000006ff */
[----:B0-----:R-:W-:-:S04]  /*0150*/  IMAD.WIDE R6, R12, 0x4, R6 ;  /* 0x000000040c067825 */ /* 0x001fc800078e0206 */
[----:B-1----:R-:W-:-:S04]  /*0160*/  IMAD.WIDE R16, R3, 0x4, R4 ;  /* 0x0000000403107825 */ /* 0x002fc800078e0204 */
[----:B--2---:R-:W-:-:S05]  /*0170*/  FMUL R13, R14, UR4 ;  /* 0x000000040e0d7c20 */ /* 0x004fca0008400000 */
[----:B------:R0:W-:Y:S04]  /*0180*/  STG.E desc[UR6][R6.64], R13 ;  /* 0x0000000d06007986 */ /* 0x0001e8000c101906 */
[----:B------:R-:W2:Y:S01]  /*0190*/  LDG.E R16, desc[UR6][R16.64] ;  /* 0x0000000610107981 */ /* 0x000ea2000c1e1900 */
[----:B-----5:R-:W-:Y:S01]  /*01a0*/  IMAD.WIDE R20, R3, 0x4, R22 ;  /* 0x0000000403147825 */ /* 0x020fe200078e0216 */
[C---:B------:R-:W-:Y:S02]  /*01b0*/  IADD3 R0, PT, PT, R18.reuse, 0x1, RZ ;  /* 0x0000000112007810 */ /* 0x040fe40007ffe0ff */
[----:B------:R-:W-:Y:S01]  /*01c0*/  ISETP.GT.AND P0, PT, R18, RZ, PT ;  /* 0x000000ff1200720c */ /* 0x000fe20003f04270 */
[----:B--2---:R-:W-:-:S05]  /*01d0*/  FMUL R19, R16, UR4 ;  /* 0x0000000410137c20 */ /* 0x004fca0008400000 */
[----:B------:R-:W-:Y:S04]  /*01e0*/  STG.E desc[UR6][R6.64+0x4], R19 ;  /* 0x0000041306007986 */ /* 0x000fe8000c101906 */
[----:B------:R-:W2:Y:S01]  /*01f0*/  LDG.E R21, desc[UR6][R20.64] ;  /* 0x0000000614157981 */ /* 0x000ea2000c1e1900 */
[----:B------:R-:W-:Y:S02]  /*0200*/  UIADD3 UR4, UPT, UPT, UR8, -0x1, URZ ;  /* 0xffffffff08047890 */ /* 0x000fe4000fffe0ff */
[----:B------:R-:W-:Y:S01]  /*0210*/  SEL R16, R18, UR8, P0 ;  /* 0x0000000812107c07 */ /* 0x000fe20008000000 */
[----:B------:R-:W-:-:S03]  /*0220*/  HFMA2 R17, -RZ, RZ, 1.875, 0 ;  /* 0x3f800000ff117431 */ /* 0x000fc600000001ff */
[----:B------:R-:W-:Y:S02]  /*0230*/  IADD3 R16, PT, PT, R16, -0x1, R11 ;  /* 0xffffffff10107810 */ /* 0x000fe40007ffe00b */
[----:B------:R-:W-:Y:S01]  /*0240*/  ISETP.GE.U32.AND P1, PT, R18, UR4, PT ;  /* 0x0000000412007c0c */ /* 0x000fe2000bf26070 */
[----:B------:R1:W-:Y:S03]  /*0250*/  STG.E desc[UR6][R6.64+0xc], R17 ;  /* 0x00000c1106007986 */ /* 0x0003e6000c101906 */
[----:B------:R-:W-:-:S04]  /*0260*/  SEL R0, R0, RZ, !P1 ;  /* 0x000000ff00007207 */ /* 0x000fc80004800000 */
[----:B------:R-:W-:-:S05]  /*0270*/  IADD3 R15, PT, PT, R11, R0, RZ ;  /* 0x000000000b0f7210 */ /* 0x000fca0007ffe0ff */
[----:B------:R-:W-:-:S04]  /*0280*/  IMAD.WIDE.U32 R10, R15, 0x4, R8 ;  /* 0x000000040f0a7825 */ /* 0x000fc800078e0008 */
[----:B------:R-:W-:Y:S01]  /*0290*/  IMAD.WIDE.U32 R8, R16, 0x4, R8 ;  /* 0x0000000410087825 */ /* 0x000fe200078e0008 */
[----:B------:R-:W-:-:S03]  /*02a0*/  UIADD3 UR4, UPT, UPT, UR9, -0x1, URZ ;  /* 0xffffffff09047890 */ /* 0x000fc6000fffe0ff */
[C---:B0-----:R-:W-:Y:S02]  /*02b0*/  VIADD R13, R2.reuse, 0x1 ;  /* 0x00000001020d7836 */ /* 0x041fe40000000000 */
[----:B------:R-:W-:Y:S01]  /*02c0*/  IMAD.WIDE.U32 R24, R15, 0x4, R22 ;  /* 0x000000040f187825 */ /* 0x000fe200078e0016 */
[----:B------:R-:W-:-:S03]  /*02d0*/  ISETP.GE.U32.AND P1, PT, R2, UR4, PT ;  /* 0x0000000402007c0c */ /* 0x000fc6000bf26070 */
[----:B------:R-:W-:Y:S01]  /*02e0*/  IMAD.WIDE.U32 R26, R16, 0x4, R22 ;  /* 0x00000004101a7825 */ /* 0x000fe200078e0016 */
[C---:B------:R-:W-:Y:S02]  /*02f0*/  ISETP.NE.AND P0, PT, R2.reuse, RZ, PT ;  /* 0x000000ff0200720c */ /* 0x040fe40003f05270 */
[----:B-1----:R-:W-:Y:S02]  /*0300*/  SEL R17, R13, RZ, !P1 ;  /* 0x000000ff0d117207 */ /* 0x002fe40004800000 */
[----:B------:R-:W-:-:S03]  /*0310*/  SEL R2, R2, UR9, P0 ;  /* 0x0000000902027c07 */ /* 0x000fc60008000000 */
[----:B------:R-:W-:Y:S01]  /*0320*/  IMAD R17, R17, UR8, R18 ;  /* 0x0000000811117c24 */ /* 0x000fe2000f8e0212 */
[----:B--2---:R0:W-:Y:S04]  /*0330*/  STG.E desc[UR6][R6.64+0x8], R21 ;  /* 0x0000081506007986 */ /* 0x0041e8000c101906 */
[----:B------:R-:W2:Y:S04]  /*0340*/  LDG.E R0, desc[UR6][R10.64] ;  /* 0x000000060a007981 */ /* 0x000ea8000c1e1900 */
[----:B------:R-:W3:Y:S04]  /*0350*/  LDG.E R19, desc[UR6][R8.64] ;  /* 0x0000000608137981 */ /* 0x000ee8000c1e1900 */
[----:B------:R-:W4:Y:S01]  /*0360*/  LDG.E R24, desc[UR6][R24.64] ;  /* 0x0000000618187981 */ /* 0x000f22000c1e1900 */
[----:B0-----:R-:W-:-:S03]  /*0370*/  IADD3 R7, PT, PT, R2, -0x1, RZ ;  /* 0xffffffff02077810 */ /* 0x001fc60007ffe0ff */
[----:B------:R-:W4:Y:S02]  /*0380*/  LDG.E R13, desc[UR6][R26.64] ;  /* 0x000000061a0d7981 */ /* 0x000f24000c1e1900 */
[----:B------:R-:W-:Y:S02]  /*0390*/  IMAD R18, R7, UR8, R18 ;  /* 0x0000000807127c24 */ /* 0x000fe4000f8e0212 */
[----:B------:R-:W-:-:S04]  /*03a0*/  IMAD.WIDE.U32 R6, R17, 0x4, R4 ;  /* 0x0000000411067825 */ /* 0x000fc800078e0004 */
[--C-:B------:R-:W-:Y:S01]  /*03b0*/  IMAD.WIDE.U32 R20, R17, 0x4, R22.reuse ;  /* 0x0000000411147825 */ /* 0x100fe200078e0016 */
[----:B------:R-:W5:Y:S03]  /*03c0*/  LDG.E R2, desc[UR6][R6.64] ;  /* 0x0000000606027981 */ /* 0x000f66000c1e1900 */
[C---:B------:R-:W-:Y:S02]  /*03d0*/  IMAD.WIDE.U32 R22, R18.reuse, 0x4, R22 ;  /* 0x0000000412167825 */ /* 0x040fe400078e0016 */
[----:B------:R0:W5:Y:S02]  /*03e0*/  LDG.E R20, desc[UR6][R20.64] ;  /* 0x0000000614147981 */ /* 0x000164000c1e1900 */
[----:B------:R-:W-:Y:S02]  /*03f0*/  IMAD.WIDE.U32 R4, R18, 0x4, R4 ;  /* 0x0000000412047825 */ /* 0x000fe400078e0004 */
[----:B------:R-:W5:Y:S04]  /*0400*/  LDG.E R23, desc[UR6][R22.64] ;  /* 0x0000000616177981 */ /* 0x000f68000c1e1900 */
[----:B------:R-:W5:Y:S01]  /*0410*/  LDG.E R14, desc[UR6][R4.64] ;  /* 0x00000006040e7981 */ /* 0x000f62000c1e1900 */
[----:B------:R-:W-:Y:S01]  /*0420*/  BSSY.RECONVERGENT B0, `(.L_x_39) ;  /* 0x0000013000007945 */ /* 0x000fe20003800200 */
[----:B--2---:R-:W-:-:S04]  /*0430*/  FADD R0, R0, UR10 ;  /* 0x0000000a00007e21 */ /* 0x004fc80008000000 */
[----:B---3--:R-:W-:-:S04]  /*0440*/  FADD R19, R0, -R19 ;  /* 0x8000001300137221 */ /* 0x008fc80000000000 */
[----:B------:R-:W1:Y:S01]  /*0450*/  MUFU.RCP R0, R19 ;  /* 0x0000001300007308 */ /* 0x000e620000001000 */
[----:B----4-:R-:W-:-:S07]  /*0460*/  FADD R24, R24, -R13 ;  /* 0x8000000d18187221 */ /* 0x010fce0000000000 */
[----:B------:R-:W2:Y:S01]  /*0470*/  FCHK P0, R24, R19 ;  /* 0x0000001318007302 */ /* 0x000ea20000000000 */
[----:B-1----:R-:W-:-:S04]  /*0480*/  FFMA R25, -R19, R0, 1 ;  /* 0x3f80000013197423 */ /* 0x002fc80000000100 */
[----:B------:R-:W-:-:S04]  /*0490*/  FFMA R25, R0, R25, R0 ;  /* 0x0000001900197223 */ /* 0x000fc80000000000 */
[----:B------:R-:W-:Y:S01]  /*04a0*/  FFMA R26, R24, R25, RZ ;  /* 0x00000019181a7223 */ /* 0x000fe200000000ff */
[----:B-----5:R-:W-:-:S03]  /*04b0*/  FADD R13, R2, UR11 ;  /* 0x0000000b020d7e21 */ /* 0x020fc60008000000 */
[----:B0-----:R-:W-:Y:S01]  /*04c0*/  FFMA R21, -R19, R26, R24 ;  /* 0x0000001a13157223 */ /* 0x001fe20000000118 */
[----:B------:R-:W-:Y:S01]  /*04d0*/  FADD R0, R20, -R23 ;  /* 0x8000001714007221 */ /* 0x000fe20000000000 */
[----:B------:R-:W-:Y:S02]  /*04e0*/  FADD R23, R13, -R14 ;  /* 0x8000000e0d177221 */ /* 0x000fe40000000000 */
[----:B------:R-:W-:Y:S01]  /*04f0*/  FFMA R21, R25, R21, R26 ;  /* 0x0000001519157223 */ /* 0x000fe2000000001a */
[----:B--2---:R-:W-:Y:S06]  /*0500*/  @!P0 BRA `(.L_x_40) ;  /* 0x0000000000108947 */ /* 0x004fec0003800000 */
[----:B------:R-:W-:Y:S02]  /*0510*/  MOV R2, R19 ;  /* 0x0000001300027202 */ /* 0x000fe40000000f00 */
[----:B------:R-:W-:-:S07]  /*0520*/  MOV R14, 0x540 ;  /* 0x00000540000e7802 */ /* 0x000fce0000000f00 */
[----:B------:R-:W-:Y:S05]  /*0530*/  CALL.REL.NOINC `($__internal_3_$__cuda_sm3x_div_rn_noftz_f32_slowpath) ;  /* 0x0000000400b47944 */ /* 0x000fea0003c00000 */
[----:B------:R-:W-:-:S07]  /*0540*/  MOV R21, R2 ;  /* 0x0000000200157202 */ /* 0x000fce0000000f00 */
.L_x_40:
[----:B------:R-:W-:Y:S05]  /*0550*/  BSYNC.RECONVERGENT B0 ;  /* 0x0000000000007941 */ /* 0x000fea0003800200 */
.L_x_39:
[----:B------:R-:W0:Y:S01]  /*0560*/  MUFU.RCP R2, R23 ;  /* 0x0000001700027308 */ /* 0x000e220000001000 */
[----:B------:R-:W-:Y:S07]  /*0570*/  BSSY.RECONVERGENT B0, `(.L_x_41) ;  /* 0x000000d000007945 */ /* 0x000fee0003800200 */
[----:B------:R-:W1:Y:S01]  /*0580*/  FCHK P0, R0, R23 ;  /* 0x0000001700007302 */ /* 0x000e620000000000 */
[----:B0-----:R-:W-:-:S04]  /*0590*/  FFMA R13, -R23, R2, 1 ;  /* 0x3f800000170d7423 */ /* 0x001fc80000000102 */
[----:B------:R-:W-:-:S04]  /*05a0*/  FFMA R13, R2, R13, R2 ;  /* 0x0000000d020d7223 */ /* 0x000fc80000000002 */
[----:B------:R-:W-:-:S04]  /*05b0*/  FFMA R2, R0, R13, RZ ;  /* 0x0000000d00027223 */ /* 0x000fc800000000ff */
[----:B------:R-:W-:-:S04]  /*05c0*/  FFMA R14, -R23, R2, R0 ;  /* 0x00000002170e7223 */ /* 0x000fc80000000100 */
[----:B------:R-:W-:Y:S01]  /*05d0*/  FFMA R29, R13, R14, R2 ;  /* 0x0000000e0d1d7223 */ /* 0x000fe20000000002 */
[----:B-1----:R-:W-:Y:S06]  /*05e0*/  @!P0 BRA `(.L_x_42) ;  /* 0x0000000000148947 */ /* 0x002fec0003800000 */
[----:B------:R-:W-:Y:S01]  /*05f0*/  MOV R24, R0 ;  /* 0x0000000000187202 */ /* 0x000fe20000000f00 */
[----:B------:R-:W-:Y:S01]  /*0600*/  IMAD.MOV.U32 R2, RZ, RZ, R23 ;  /* 0x000000ffff027224 */ /* 0x000fe200078e0017 */
[----:B------:R-:W-:-:S07]  /*0610*/  MOV R14, 0x630 ;  /* 0x00000630000e7802 */ /* 0x000fce0000000f00 */
[----:B------:R-:W-:Y:S05]  /*0620*/  CALL.REL.NOINC `($__internal_3_$__cuda_sm3x_div_rn_noftz_f32_slowpath) ;  /* 0x0000000400787944 */ /* 0x000fea0003c00000 */
[----:B------:R-:W-:-:S07]  /*0630*/  MOV R29, R2 ;  /* 0x00000002001d7202 */ /* 0x000fce0000000f00 */
.L_x_42:
[----:B------:R-:W-:Y:S05]  /*0640*/  BSYNC.RECONVERGENT B0 ;  /* 0x0000000000007941 */ /* 0x000fea0003800200 */
.L_x_41:
[----:B------:R-:W0:Y:S08]  /*0650*/  LDC.64 R26, c[0x0][0x3a0] ;  /* 0x0000e800ff1a7b82 */ /* 0x000e300000000a00 */
[----:B------:R-:W1:Y:S01]  /*0660*/  LDC.64 R24, c[0x0][0x388] ;  /* 0x0000e200ff187b82 */ /* 0x000e620000000a00 */
[----:B0-----:R-:W-:-:S05]  /*0670*/  IMAD.WIDE R12, R12, 0x4, R26 ;  /* 0x000000040c0c7825 */ /* 0x001fca00078e021a */
[----:B------:R0:W-:Y:S01]  /*0680*/  STG.E desc[UR6][R12.64], R21 ;  /* 0x000000150c007986 */ /* 0x0001e2000c101906 */
[----:B-1----:R-:W-:-:S03]  /*0690*/  IMAD.WIDE.U32 R26, R17, 0x4, R24 ;  /* 0x00000004111a7825 */ /* 0x002fc600078e0018 */
[----:B------:R0:W-:Y:S01]  /*06a0*/  STG.E desc[UR6][R12.64+0x4], R29 ;  /* 0x0000041d0c007986 */ /* 0x0001e2000c101906 */
[----:B------:R-:W-:-:S03]  /*06b0*/  IMAD.WIDE.U32 R24, R18, 0x4, R24 ;  /* 0x0000000412187825 */ /* 0x000fc600078e0018 */
[----:B------:R-:W2:Y:S04]  /*06c0*/  LDG.E R26, desc[UR6][R26.64] ;  /* 0x000000061a1a7981 */ /* 0x000ea8000c1e1900 */
[----:B------:R-:W2:Y:S01]  /*06d0*/  LDG.E R25, desc[UR6][R24.64] ;  /* 0x0000000618197981 */ /* 0x000ea2000c1e1900 */
[----:B------:R-:W1:Y:S01]  /*06e0*/  MUFU.RCP R0, R23 ;  /* 0x0000001700007308 */ /* 0x000e620000001000 */
[----:B------:R-:W-:Y:S01]  /*06f0*/  BSSY.RECONVERGENT B0, `(.L_x_43) ;  /* 0x000000d000007945 */ /* 0x000fe20003800200 */
[----:B-1----:R-:W-:-:S04]  /*0700*/  FFMA R17, -R23, R0, 1 ;  /* 0x3f80000017117423 */ /* 0x002fc80000000100 */
[----:B------:R-:W-:Y:S01]  /*0710*/  FFMA R0, R0, R17, R0 ;  /* 0x0000001100007223 */ /* 0x000fe20000000000 */
[----:B--2---:R-:W-:-:S04]  /*0720*/  FADD R24, R26, -R25 ;  /* 0x800000191a187221 */ /* 0x004fc80000000000 */
[----:B------:R-:W1:Y:S01]  /*0730*/  FCHK P0, R24, R23 ;  /* 0x0000001718007302 */ /* 0x000e620000000000 */
[----:B------:R-:W-:-:S04]  /*0740*/  FFMA R17, R0, R24, RZ ;  /* 0x0000001800117223 */ /* 0x000fc800000000ff */
[----:B------:R-:W-:-:S04]  /*0750*/  FFMA R2, -R23, R17, R24 ;  /* 0x0000001117027223 */ /* 0x000fc80000000118 */
[----:B------:R-:W-:Y:S01]  /*0760*/  FFMA R0, R0, R2, R17 ;  /* 0x0000000200007223 */ /* 0x000fe20000000011 */
[----:B01----:R-:W-:Y:S06]  /*0770*/  @!P0 BRA `(.L_x_44) ;  /* 0x0000000000108947 */ /* 0x003fec0003800000 */
[----:B------:R-:W-:Y:S02]  /*0780*/  MOV R2, R23 ;  /* 0x0000001700027202 */ /* 0x000fe40000000f00 */
[----:B------:R-:W-:-:S07]  /*0790*/  MOV R14, 0x7b0 ;  /* 0x000007b0000e7802 */ /* 0x000fce0000000f00 */
[----:B------:R-:W-:Y:S05]  /*07a0*/  CALL.REL.NOINC `($__internal_3_$__cuda_sm3x_div_rn_noftz_f32_slowpath) ;  /* 0x0000000400187944 */ /* 0x000fea0003c00000 */
[----:B------:R-:W-:-:S07]  /*07b0*/  MOV R0, R2 ;  /* 0x0000000200007202 */ /* 0x000fce0000000f00 */
.L_x_44:
[----:B------:R-:W-:Y:S05]  /*07c0*/  BSYNC.RECONVERGENT B0 ;  /* 0x0000000000007941 */ /* 0x000fea0003800200 */
.L_x_43:
[----:B------:R-:W2:Y:S04]  /*07d0*/  LDG.E R6, desc[UR6][R6.64] ;  /* 0x0000000606067981 */ /* 0x000ea8000c1e1900 */
[----:B------:R-:W2:Y:S01]  /*07e0*/  LDG.E R5, desc[UR6][R4.64] ;  /* 0x0000000604057981 */ /* 0x000ea2000c1e1900 */
[----:B------:R-:W0:Y:S01]  /*07f0*/  MUFU.RCP R2, R23 ;  /* 0x0000001700027308 */ /* 0x000e220000001000 */
[----:B------:R-:W-:Y:S01]  /*0800*/  BSSY.RECONVERGENT B0, `(.L_x_45) ;  /* 0x000000d000007945 */ /* 0x000fe20003800200 */
[----:B0-----:R-:W-:-:S04]  /*0810*/  FFMA R17, -R23, R2, 1 ;  /* 0x3f80000017117423 */ /* 0x001fc80000000102 */
[----:B------:R-:W-:Y:S01]  /*0820*/  FFMA R17, R2, R17, R2 ;  /* 0x0000001102117223 */ /* 0x000fe20000000002 */
[----:B--2---:R-:W-:-:S04]  /*0830*/  FADD R24, R6, -R5 ;  /* 0x8000000506187221 */ /* 0x004fc80000000000 */
[----:B------:R-:W0:Y:S01]  /*0840*/  FCHK P0, R24, R23 ;  /* 0x0000001718007302 */ /* 0x000e220000000000 */
[----:B------:R-:W-:-:S04]  /*0850*/  FFMA R2, R17, R24, RZ ;  /* 0x0000001811027223 */ /* 0x000fc800000000ff */
[----:B------:R-:W-:-:S04]  /*0860*/  FFMA R21, -R23, R2, R24 ;  /* 0x0000000217157223 */ /* 0x000fc80000000118 */
[----:B------:R-:W-:Y:S01]  /*0870*/  FFMA R17, R17, R21, R2 ;  /* 0x0000001511117223 */ /* 0x000fe20000000002 */
[----:B0-----:R-:W-:Y:S06]  /*0880*/  @!P0 BRA `(.L_x_46) ;  /* 0x0000000000108947 */ /* 0x001fec0003800000 */
[----:B------:R-:W-:Y:S02]  /*0890*/  MOV R2, R23 ;  /* 0x0000001700027202 */ /* 0x000fe40000000f00 */
[----:B------:R-:W-:-:S07]  /*08a0*/  MOV R14, 0x8c0 ;  /* 0x000008c0000e7802 */ /* 0x000fce0000000f00 */
[----:B------:R-:W-:Y:S05]  /*08b0*/  CALL.REL.NOINC `($__internal_3_$__cuda_sm3x_div_rn_noftz_f32_slowpath) ;  /* 0x0000000000d47944 */ /* 0x000fea0003c00000 */
[----:B------:R-:W-:-:S07]  /*08c0*/  IMAD.MOV.U32 R17, RZ, RZ, R2 ;  /* 0x000000ffff117224 */ /* 0x000fce00078e0002 */
.L_x_46:
[----:B------:R-:W-:Y:S05]  /*08d0*/  BSYNC.RECONVERGENT B0 ;  /* 0x0000000000007941 */ /* 0x000fea0003800200 */
.L_x_45:
[----:B------:R-:W0:Y:S02]  /*08e0*/  LDC.64 R4, c[0x0][0x390] ;  /* 0x0000e400ff047b82 */ /* 0x000e240000000a00 */
[----:B0-----:R-:W-:-:S04]  /*08f0*/  IMAD.WIDE.U32 R6, R15, 0x4, R4 ;  /* 0x000000040f067825 */ /* 0x001fc800078e0004 */
[----:B------:R-:W-:Y:S02]  /*0900*/  IMAD.WIDE.U32 R14, R16, 0x4, R4 ;  /* 0x00000004100e7825 */ /* 0x000fe400078e0004 */
        /* <DEDUP_REMOVED lines=15> */
[----:B------:R-:W-:-:S07]  /*0a00*/  MOV R4, R2 ;  /* 0x0000000200047202 */ /* 0x000fce0000000f00 */
.L_x_48:
[----:B------:R-:W-:Y:S05]  /*0a10*/  BSYNC.RECONVERGENT B0 ;  /* 0x0000000000007941 */ /* 0x000fea0003800200 */
.L_x_47:
        /* <DEDUP_REMOVED lines=15> */
.L_x_50:
[----:B------:R-:W-:Y:S05]  /*0b10*/  BSYNC.RECONVERGENT B0 ;  /* 0x0000000000007941 */ /* 0x000fea0003800200 */
.L_x_49:
[----:B------:R-:W0:Y:S08]  /*0b20*/  LDC R9, c[0x0][0x3c0] ;  /* 0x0000f000ff097b82 */ /* 0x000e300000000800 */
[----:B------:R-:W1:Y:S01]  /*0b30*/  LDC.64 R6, c[0x0][0x3a8] ;  /* 0x0000ea00ff067b82 */ /* 0x000e620000000a00 */
[-C--:B0-----:R-:W-:Y:S01]  /*0b40*/  FFMA R0, R0, R9.reuse, 1 ;  /* 0x3f80000000007423 */ /* 0x081fe20000000009 */
[-C--:B------:R-:W-:Y:S01]  /*0b50*/  FFMA R5, R4, R9.reuse, 1 ;  /* 0x3f80000004057423 */ /* 0x080fe20000000009 */
[-C--:B------:R-:W-:Y:S01]  /*0b60*/  FMUL R2, R2, R9.reuse ;  /* 0x0000000902027220 */ /* 0x080fe20000400000 */
[----:B------:R-:W-:Y:S01]  /*0b70*/  FMUL R17, R17, R9 ;  /* 0x0000000911117220 */ /* 0x000fe20000400000 */
[----:B------:R-:W-:-:S02]  /*0b80*/  HFMA2 R9, -RZ, RZ, 1.875, 0 ;  /* 0x3f800000ff097431 */ /* 0x000fc400000001ff */
[----:B------:R-:W-:Y:S01]  /*0b90*/  FMUL R5, R0, R5 ;  /* 0x0000000500057220 */ /* 0x000fe20000400000 */
[----:B-1----:R-:W-:-:S04]  /*0ba0*/  IMAD.WIDE R6, R3, 0x4, R6 ;  /* 0x0000000403067825 */ /* 0x002fc800078e0206 */
[----:B------:R-:W-:Y:S01]  /*0bb0*/  FFMA R2, R2, R17, -R5 ;  /* 0x0000001102027223 */ /* 0x000fe20000000805 */
[----:B------:R-:W-:Y:S03]  /*0bc0*/  STG.E desc[UR6][R12.64+0xc], R9 ;  /* 0x00000c090c007986 */ /* 0x000fe6000c101906 */
[----:B------:R-:W-:-:S05]  /*0bd0*/  FADD R5, R2, 1 ;  /* 0x3f80000002057421 */ /* 0x000fca0000000000 */
[----:B------:R-:W-:Y:S04]  /*0be0*/  STG.E desc[UR6][R12.64+0x8], R5 ;  /* 0x000008050c007986 */ /* 0x000fe8000c101906 */
[----:B------:R-:W-:Y:S01]  /*0bf0*/  STG.E desc[UR6][R6.64], R5 ;  /* 0x0000000506007986 */ /* 0x000fe2000c101906 */
[----:B------:R-:W-:Y:S05]  /*0c00*/  EXIT ;  /* 0x000000000000794d */ /* 0x000fea0003800000 */
        .weak           $__internal_3_$__cuda_sm3x_div_rn_noftz_f32_slowpath
        .type           $__internal_3_$__cuda_sm3x_div_rn_noftz_f32_slowpath,@function
        .size           $__internal_3_$__cuda_sm3x_div_rn_noftz_f32_slowpath,(.L_x_66 - $__internal_3_$__cuda_sm3x_div_rn_noftz_f32_slowpath)
$__internal_3_$__cuda_sm3x_div_rn_noftz_f32_slowpath:
        /* <DEDUP_REMOVED lines=9> */
[----:B------:R-:W-:Y:S01]  /*0ca0*/  @!P0 MOV R22, RZ ;  /* 0x000000ff00168202 */ /* 0x000fe20000000f00 */
[----:B------:R-:W-:Y:S06]  /*0cb0*/  @!P0 BRA `(.L_x_52) ;  /* 0x00000000005c8947 */ /* 0x000fec0003800000 */
[----:B------:R-:W-:Y:S02]  /*0cc0*/  FSETP.GTU.FTZ.AND P0, PT, |R24|, +INF , PT ;  /* 0x7f8000001800780b */ /* 0x000fe40003f1c200 */
[----:B------:R-:W-:-:S04]  /*0cd0*/  FSETP.GTU.FTZ.AND P1, PT, |R2|, +INF , PT ;  /* 0x7f8000000200780b */ /* 0x000fc80003f3c200 */
[----:B------:R-:W-:-:S13]  /*0ce0*/  PLOP3.LUT P0, PT, P0, P1, PT, 0xf8, 0x8f ;  /* 0x00000000008f781c */ /* 0x000fda0000703f70 */
[----:B------:R-:W-:Y:S05]  /*0cf0*/  @P0 BRA `(.L_x_53) ;  /* 0x00000004004c0947 */ /* 0x000fea0003800000 */
[----:B------:R-:W-:-:S13]  /*0d00*/  LOP3.LUT P0, RZ, R2, 0x7fffffff, R24, 0xc8, !PT ;  /* 0x7fffffff02ff7812 */ /* 0x000fda000780c818 */
[----:B------:R-:W-:Y:S05]  /*0d10*/  @!P0 BRA `(.L_x_54) ;  /* 0x00000004003c8947 */ /* 0x000fea0003800000 */
[----:B------:R-:W-:Y:S02]  /*0d20*/  FSETP.NEU.FTZ.AND P2, PT, |R24|, +INF , PT ;  /* 0x7f8000001800780b */ /* 0x000fe40003f5d200 */
        /* <DEDUP_REMOVED lines=11> */
[----:B------:R-:W-:Y:S01]  /*0de0*/  @P0 MOV R22, RZ ;  /* 0x000000ff00160202 */ /* 0x000fe20000000f00 */
[----:B------:R-:W-:Y:S01]  /*0df0*/  @!P0 FFMA R24, R24, 1.84467440737095516160e+19, RZ ;  /* 0x5f80000018188823 */ /* 0x000fe200000000ff */
[----:B------:R-:W-:Y:S01]  /*0e00*/  @!P0 MOV R22, 0xffffffc0 ;  /* 0xffffffc000168802 */ /* 0x000fe20000000f00 */
[----:B------:R-:W-:-:S04]  /*0e10*/  @!P1 FFMA R2, R2, 1.84467440737095516160e+19, RZ ;  /* 0x5f80000002029823 */ /* 0x000fc800000000ff */
[----:B------:R-:W-:-:S07]  /*0e20*/  @!P1 VIADD R22, R22, 0x40 ;  /* 0x0000004016169836 */ /* 0x000fce0000000000 */
.L_x_52:
[----:B------:R-:W-:Y:S01]  /*0e30*/  LEA R25, R20, 0xc0800000, 0x17 ;  /* 0xc080000014197811 */ /* 0x000fe200078eb8ff */
[----:B------:R-:W-:Y:S01]  /*0e40*/  BSSY.RECONVERGENT B2, `(.L_x_57) ;  /* 0x0000036000027945 */ /* 0x000fe20003800200 */
[----:B------:R-:W-:Y:S02]  /*0e50*/  IADD3 R27, PT, PT, R27, -0x7f, RZ ;  /* 0xffffff811b1b7810 */ /* 0x000fe40007ffe0ff */
[----:B------:R-:W-:-:S03]  /*0e60*/  IADD3 R28, PT, PT, -R25, R2, RZ ;  /* 0x00000002191c7210 */ /* 0x000fc60007ffe1ff */
[C---:B------:R-:W-:Y:S01]  /*0e70*/  IMAD R2, R27.reuse, -0x800000, R24 ;  /* 0xff8000001b027824 */ /* 0x040fe200078e0218 */
[----:B------:R-:W0:Y:S01]  /*0e80*/  MUFU.RCP R26, R28 ;  /* 0x0000001c001a7308 */ /* 0x000e220000001000 */
[----:B------:R-:W-:Y:S01]  /*0e90*/  FADD.FTZ R25, -R28, -RZ ;  /* 0x800000ff1c197221 */ /* 0x000fe20000010100 */
[----:B------:R-:W-:-:S04]  /*0ea0*/  IADD3 R27, PT, PT, R27, 0x7f, -R20 ;  /* 0x0000007f1b1b7810 */ /* 0x000fc80007ffe814 */
[----:B------:R-:W-:Y:S01]  /*0eb0*/  IADD3 R27, PT, PT, R27, R22, RZ ;  /* 0x000000161b1b7210 */ /* 0x000fe20007ffe0ff */
        /* <DEDUP_REMOVED lines=9> */
[----:B------:R-:W-:-:S04]  /*0f50*/  IADD3 R20, PT, PT, R20, R27, RZ ;  /* 0x0000001b14147210 */ /* 0x000fc80007ffe0ff */
[----:B------:R-:W-:-:S04]  /*0f60*/  IADD3 R22, PT, PT, R20, -0x1, RZ ;  /* 0xffffffff14167810 */ /* 0x000fc80007ffe0ff */
        /* <DEDUP_REMOVED lines=9> */
[CCC-:B------:R-:W-:Y:S01]  /*1000*/  FFMA.RZ R22, R29.reuse, R25.reuse, R26.reuse ;  /* 0x000000191d167223 */ /* 0x1c0fe2000000c01a */
[CCC-:B------:R-:W-:Y:S01]  /*1010*/  FFMA.RP R24, R29.reuse, R25.reuse, R26.reuse ;  /* 0x000000191d187223 */ /* 0x1c0fe2000000801a */
[----:B------:R-:W-:Y:S01]  /*1020*/  FFMA.RM R29, R29, R25, R26 ;  /* 0x000000191d1d7223 */ /* 0x000fe2000000401a */
[C---:B------:R-:W-:Y:S01]  /*1030*/  VIADD R25, R20.reuse, 0x20 ;  /* 0x0000002014197836 */ /* 0x040fe20000000000 */
[----:B------:R-:W-:Y:S02]  /*1040*/  ISETP.NE.AND P2, PT, R20, RZ, PT ;  /* 0x000000ff1400720c */ /* 0x000fe40003f45270 */
[----:B------:R-:W-:Y:S02]  /*1050*/  LOP3.LUT R22, R22, 0x7fffff, RZ, 0xc0, !PT ;  /* 0x007fffff16167812 */ /* 0x000fe400078ec0ff */
[----:B------:R-:W-:Y:S02]  /*1060*/  ISETP.NE.AND P1, PT, R20, RZ, PT ;  /* 0x000000ff1400720c */ /* 0x000fe40003f25270 */
[----:B------:R-:W-:-:S02]  /*1070*/  LOP3.LUT R22, R22, 0x800000, RZ, 0xfc, !PT ;  /* 0x0080000016167812 */ /* 0x000fc400078efcff */
[----:B------:R-:W-:Y:S02]  /*1080*/  IADD3 R20, PT, PT, -R20, RZ, RZ ;  /* 0x000000ff14147210 */ /* 0x000fe40007ffe1ff */
[----:B------:R-:W-:Y:S02]  /*1090*/  SHF.L.U32 R25, R22, R25, RZ ;  /* 0x0000001916197219 */ /* 0x000fe400000006ff */
[----:B------:R-:W-:Y:S02]  /*10a0*/  FSETP.NEU.FTZ.AND P0, PT, R24, R29, PT ;  /* 0x0000001d1800720b */ /* 0x000fe40003f1d000 */
[----:B------:R-:W-:Y:S02]  /*10b0*/  SEL R27, R20, RZ, P2 ;  /* 0x000000ff141b7207 */ /* 0x000fe40001000000 */
[----:B------:R-:W-:Y:S02]  /*10c0*/  ISETP.NE.AND P1, PT, R25, RZ, P1 ;  /* 0x000000ff1900720c */ /* 0x000fe40000f25270 */
[----:B------:R-:W-:-:S02]  /*10d0*/  SHF.R.U32.HI R27, RZ, R27, R22 ;  /* 0x0000001bff1b7219 */ /* 0x000fc40000011616 */
[----:B------:R-:W-:Y:S02]  /*10e0*/  PLOP3.LUT P0, PT, P0, P1, PT, 0xf8, 0x8f ;  /* 0x00000000008f781c */ /* 0x000fe40000703f70 */
[----:B------:R-:W-:Y:S02]  /*10f0*/  SHF.R.U32.HI R20, RZ, 0x1, R27 ;  /* 0x00000001ff147819 */ /* 0x000fe4000001161b */
[----:B------:R-:W-:-:S04]  /*1100*/  SEL R25, RZ, 0x1, !P0 ;  /* 0x00000001ff197807 */ /* 0x000fc80004000000 */
[----:B------:R-:W-:-:S04]  /*1110*/  LOP3.LUT R22, R25, 0x1, R20, 0xf8, !PT ;  /* 0x0000000119167812 */ /* 0x000fc800078ef814 */
[----:B------:R-:W-:-:S04]  /*1120*/  LOP3.LUT R27, R22, R27, RZ, 0xc0, !PT ;  /* 0x0000001b161b7212 */ /* 0x000fc800078ec0ff */
[----:B------:R-:W-:-:S04]  /*1130*/  IADD3 R27, PT, PT, R20, R27, RZ ;  /* 0x0000001b141b7210 */ /* 0x000fc80007ffe0ff */
[----:B------:R-:W-:Y:S01]  /*1140*/  LOP3.LUT R2, R27, R2, RZ, 0xfc, !PT ;  /* 0x000000021b027212 */ /* 0x000fe200078efcff */
[----:B------:R-:W-:Y:S06]  /*1150*/  BRA `(.L_x_60) ;  /* 0x0000000000107947 */ /* 0x000fec0003800000 */
.L_x_59:
[----:B------:R-:W-:-:S04]  /*1160*/  LOP3.LUT R2, R2, 0x80000000, RZ, 0xc0, !PT ;  /* 0x8000000002027812 */ /* 0x000fc800078ec0ff */
[----:B------:R-:W-:Y:S01]  /*1170*/  LOP3.LUT R2, R2, 0x7f800000, RZ, 0xfc, !PT ;  /* 0x7f80000002027812 */ /* 0x000fe200078efcff */
[----:B------:R-:W-:Y:S06]  /*1180*/  BRA `(.L_x_60) ;  /* 0x0000000000047947 */ /* 0x000fec0003800000 */
.L_x_58:
[----:B------:R-:W-:-:S07]  /*1190*/  LEA R2, R27, R2, 0x17 ;  /* 0x000000021b027211 */ /* 0x000fce00078eb8ff */
.L_x_60:
[----:B------:R-:W-:Y:S05]  /*11a0*/  BSYNC.RECONVERGENT B2 ;  /* 0x0000000000027941 */ /* 0x000fea0003800200 */
.L_x_57:
[----:B------:R-:W-:Y:S05]  /*11b0*/  BRA `(.L_x_61) ;  /* 0x0000000000207947 */ /* 0x000fea0003800000 */
.L_x_56:
[----:B------:R-:W-:-:S04]  /*11c0*/  LOP3.LUT R2, R2, 0x80000000, R24, 0x48, !PT ;  /* 0x8000000002027812 */ /* 0x000fc800078e4818 */
[----:B------:R-:W-:Y:S01]  /*11d0*/  LOP3.LUT R2, R2, 0x7f800000, RZ, 0xfc, !PT ;  /* 0x7f80000002027812 */ /* 0x000fe200078efcff */
[----:B------:R-:W-:Y:S06]  /*11e0*/  BRA `(.L_x_61) ;  /* 0x0000000000147947 */ /* 0x000fec0003800000 */
.L_x_55:
[----:B------:R-:W-:Y:S01]  /*11f0*/  LOP3.LUT R2, R2, 0x80000000, R24, 0x48, !PT ;  /* 0x8000000002027812 */ /* 0x000fe200078e4818 */
[----:B------:R-:W-:Y:S06]  /*1200*/  BRA `(.L_x_61) ;  /* 0x00000000000c7947 */ /* 0x000fec0003800000 */
.L_x_54:
[----:B------:R-:W0:Y:S01]  /*1210*/  MUFU.RSQ R2, -QNAN ;  /* 0xffc0000000027908 */ /* 0x000e220000001400 */
[----:B------:R-:W-:Y:S05]  /*1220*/  BRA `(.L_x_61) ;  /* 0x0000000000047947 */ /* 0x000fea0003800000 */
.L_x_53:
[----:B------:R-:W-:-:S07]  /*1230*/  FADD.FTZ R2, R24, R2 ;  /* 0x0000000218027221 */ /* 0x000fce0000010000 */
.L_x_61:
[----:B------:R-:W-:Y:S05]  /*1240*/  BSYNC.RECONVERGENT B1 ;  /* 0x0000000000017941 */ /* 0x000fea0003800200 */
.L_x_51:
[----:B------:R-:W-:Y:S01]  /*1250*/  HFMA2 R25, -RZ, RZ, 0, 0 ;  /* 0x00000000ff197431 */ /* 0x000fe200000001ff */
[----:B------:R-:W-:-:S04]  /*1260*/  MOV R24, R14 ;  /* 0x0000000e00187202 */ /* 0x000fc80000000f00 */
[----:B0-----:R-:W-:Y:S05]  /*1270*/  RET.REL.NODEC R24 `(_Z14CreateTexturesPKfS0_S0_PfS1_S1_5uint26float2ff) ;  /* 0xffffffec18607950 */ /* 0x001fea0003c3ffff */
.L_x_62:
        /* <DEDUP_REMOVED lines=16> */
.L_x_66:


//--------------------- .nv.global.init           --------------------------
	.section	.nv.global.init,"aw",@progbits
	.align	4
.nv.global.init:
	.type		__cudart_i2opi_f,@object
	.size		__cudart_i2opi_f,(.L_0 - __cudart_i2opi_f)
__cudart_i2opi_f:
        /*0000*/ 	.byte	0x41, 0x90, 0x43, 0x3c, 0x99, 0x95, 0x62, 0xdb, 0xc0, 0xdd, 0x34, 0xf5, 0xd1, 0x57, 0x27, 0xfc
        /*0010*/ 	.byte	0x29, 0x15, 0x44, 0x4e, 0x6e, 0x83, 0xf9, 0xa2
.L_0:


//--------------------- .nv.shared.reserved.0     --------------------------
	.section	.nv.shared.reserved.0,"aw",@nobits
	.weak		__nv_reservedSMEM_offset_0_alias
	.size		__nv_reservedSMEM_offset_0_alias, 0, 64
	.other		__nv_reservedSMEM_offset_0_alias,@"STO_CUDA_RESERVED_SHARED STV_DEFAULT"
__nv_reservedSMEM_offset_0_alias:
	.zero		0
	.zero		64


//--------------------- .nv.constant0._Z15flipSignsKernelPfjj --------------------------
	.section	.nv.constant0._Z15flipSignsKernelPfjj,"a",@progbits
	.sectionflags	@""
	.align	4
.nv.constant0._Z15flipSignsKernelPfjj:
	.zero		912


//--------------------- .nv.constant0._Z12ProcessWaterPKfS0_PfS1_S1_f5uint2S2_6float2 --------------------------
	.section	.nv.constant0._Z12ProcessWaterPKfS0_PfS1_S1_f5uint2S2_6float2,"a",@progbits
	.sectionflags	@""
	.align	4
.nv.constant0._Z12ProcessWaterPKfS0_PfS1_S1_f5uint2S2_6float2:
	.zero		968


//--------------------- .nv.constant0._Z14CreateTexturesPKfS0_S0_PfS1_S1_5uint26float2ff --------------------------
	.section	.nv.constant0._Z14CreateTexturesPKfS0_S0_PfS1_S1_5uint26float2ff,"a",@progbits
	.sectionflags	@""
	.align	4
.nv.constant0._Z14CreateTexturesPKfS0_S0_PfS1_S1_5uint26float2ff:
	.zero		968


//--------------------- SYMBOLS --------------------------

	.type		.nv.reservedSmem.offset0,@object
	.size		.nv.reservedSmem.offset0,0x4
